// auto-generated by cutlass_sweep.gemm — config: {"arch": "sm_90", "cluster_m": 1, "cluster_n": 1, "dtype": "fp16", "dtype_b": "fp16", "layout": "nt", "stages": 5, "tile_k": 32, "tile_m": 64, "tile_n": 64}
#include "cutlass/cutlass.h"
#include "cutlass/gemm/collective/collective_builder.hpp"
#include "cutlass/gemm/device/gemm_universal_adapter.h"
#include "cutlass/gemm/kernel/gemm_universal.hpp"
#include "cutlass/epilogue/collective/collective_builder.hpp"

using ElemA = cutlass::half_t;
using ElemB = cutlass::half_t;
using ElemCD = cutlass::half_t;
using Acc  = float;
using TileShape    = cute::Shape<cute::_64, cute::_64, cute::_32>;
using ClusterShape = cute::Shape<cute::_1, cute::_1, cute::_1>;

using CollectiveEpilogue = typename cutlass::epilogue::collective::CollectiveBuilder<
    cutlass::arch::Sm90, cutlass::arch::OpClassTensorOp,
    TileShape, ClusterShape,
    cutlass::epilogue::collective::EpilogueTileAuto,
    Acc, Acc,
    ElemCD, cutlass::layout::RowMajor, 128 / cutlass::sizeof_bits<ElemCD>::value,
    ElemCD, cutlass::layout::RowMajor, 128 / cutlass::sizeof_bits<ElemCD>::value,
    cutlass::epilogue::collective::EpilogueScheduleAuto
  >::CollectiveOp;

using CollectiveMainloop = typename cutlass::gemm::collective::CollectiveBuilder<
    cutlass::arch::Sm90, cutlass::arch::OpClassTensorOp,
    ElemA, cutlass::layout::RowMajor, 128 / cutlass::sizeof_bits<ElemA>::value,
    ElemB, cutlass::layout::ColumnMajor, 128 / cutlass::sizeof_bits<ElemB>::value,
    Acc,
    TileShape, ClusterShape,
    cutlass::gemm::collective::StageCount<5>,
    cutlass::gemm::collective::KernelScheduleAuto
  >::CollectiveOp;

using GemmKernel = cutlass::gemm::kernel::GemmUniversal<
    cute::Shape<int,int,int,int>,
    CollectiveMainloop,
    CollectiveEpilogue
>;
using Gemm = cutlass::gemm::device::GemmUniversalAdapter<GemmKernel>;

// Force the device kernel symbol into the cubin without needing a host main.
auto* _anchor = &cutlass::device_kernel<GemmKernel>;


// ===== COMPILED SASS (sm_90a) =====

	.target	sm_90a

	.elftype	@"ET_EXEC"


//--------------------- .note.nv.tkinfo           --------------------------
	.section	.note.nv.tkinfo,"",@"SHT_NOTE"
	.sectionflags	@"SHF_NOTE_NV_TKINFO"
	.tkinfo
        /*0018*/ 	.word	0x00000002
        /*0030*/ 	.string	""
        /*0030*/ 	.string	"ptxas"
        /*0030*/ 	.string	"Cuda compilation tools, release 13.0, V13.0.88"
        /*0030*/ 	.string	"Build cuda_13.0.r13.0/compiler.36424714_0"
        /*0030*/ 	.string	"-arch sm_90a -m 64 "



//--------------------- .note.nv.cuinfo           --------------------------
	.section	.note.nv.cuinfo,"",@"SHT_NOTE"
	.sectionflags	@"SHF_NOTE_NV_CUINFO"
        /*0018*/ 	.short	0x0002
        /*001a*/ 	.short	0x005a
        /*001c*/ 	.short	0x0082
	.zero		2


//--------------------- .nv.info                  --------------------------
	.section	.nv.info,"",@"SHT_CUDA_INFO"
	.align	4


	//----- nvinfo : EIATTR_REGCOUNT
	.align		4
        /*0000*/ 	.byte	0x04, 0x2f
        /*0002*/ 	.short	(.L_15 - .L_14)
	.align		4
.L_14:
        /*0004*/ 	.word	index@(_ZN7cutlass13device_kernelINS_4gemm6kernel13GemmUniversalIN4cute5tupleIJiiiiEEENS1_10collective13CollectiveMmaINS1_34MainloopSm90TmaGmmaWarpSpecializedILi5ENS5_IJNS4_1CILi1EEESB_SB_EEENS1_32KernelTmaWarpSpecializedPingpongEEENS5_IJNSA_ILi64EEESF_NSA_ILi32EEEEEENS_6half_tENS5_IJlSB_lEEESI_SJ_NS4_8TiledMMAINS4_8MMA_AtomIJNS4_4SM904GMMA25MMA_64x64x16_F32F16F16_SSILNSN_5MajorE0ELSP_0ELNSN_7ScaleInE1ELSQ_1EEEEEENS4_6LayoutISC_NS5_IJNSA_ILi0EEESU_SU_EEEEENS5_IJNS4_10UnderscoreESX_SX_EEEEENS4_13SM90_TMA_LOADENS4_14ComposedLayoutINS4_7SwizzleILi2ELi4ELi3EEENS4_18smem_ptr_flag_bitsILi16EEENST_INS5_IJNSA_ILi8EEESG_EEENS5_IJSG_SB_EEEEEEEvNS4_8identityES10_S1A_vS1B_EENS_8epilogue10collective6detail29Sm90TmaWarpSpecializedAdapterINS1E_15DefaultEpilogueISI_SJ_SJ_NS1D_6thread17LinearCombinationISI_Li1EffLNS1I_9ScaleType4KindE0ELNS_15FloatRoundStyleE2ESI_EENS1_15EpilogueDefaultEEEEEvvEEEEvNT_6ParamsE)
        /*0008*/ 	.word	0x000000a8


	//----- nvinfo : EIATTR_FRAME_SIZE
	.align		4
.L_15:
        /*000c*/ 	.byte	0x04, 0x11
        /*000e*/ 	.short	(.L_17 - .L_16)
	.align		4
.L_16:
        /*0010*/ 	.word	index@(_ZN7cutlass13device_kernelINS_4gemm6kernel13GemmUniversalIN4cute5tupleIJiiiiEEENS1_10collective13CollectiveMmaINS1_34MainloopSm90TmaGmmaWarpSpecializedILi5ENS5_IJNS4_1CILi1EEESB_SB_EEENS1_32KernelTmaWarpSpecializedPingpongEEENS5_IJNSA_ILi64EEESF_NSA_ILi32EEEEEENS_6half_tENS5_IJlSB_lEEESI_SJ_NS4_8TiledMMAINS4_8MMA_AtomIJNS4_4SM904GMMA25MMA_64x64x16_F32F16F16_SSILNSN_5MajorE0ELSP_0ELNSN_7ScaleInE1ELSQ_1EEEEEENS4_6LayoutISC_NS5_IJNSA_ILi0EEESU_SU_EEEEENS5_IJNS4_10UnderscoreESX_SX_EEEEENS4_13SM90_TMA_LOADENS4_14ComposedLayoutINS4_7SwizzleILi2ELi4ELi3EEENS4_18smem_ptr_flag_bitsILi16EEENST_INS5_IJNSA_ILi8EEESG_EEENS5_IJSG_SB_EEEEEEEvNS4_8identityES10_S1A_vS1B_EENS_8epilogue10collective6detail29Sm90TmaWarpSpecializedAdapterINS1E_15DefaultEpilogueISI_SJ_SJ_NS1D_6thread17LinearCombinationISI_Li1EffLNS1I_9ScaleType4KindE0ELNS_15FloatRoundStyleE2ESI_EENS1_15EpilogueDefaultEEEEEvvEEEEvNT_6ParamsE)
        /*0014*/ 	.word	0x00000008


	//----- nvinfo : EIATTR_MIN_STACK_SIZE
	.align		4
.L_17:
        /*0018*/ 	.byte	0x04, 0x12
        /*001a*/ 	.short	(.L_19 - .L_18)
	.align		4
.L_18:
        /*001c*/ 	.word	index@(_ZN7cutlass13device_kernelINS_4gemm6kernel13GemmUniversalIN4cute5tupleIJiiiiEEENS1_10collective13CollectiveMmaINS1_34MainloopSm90TmaGmmaWarpSpecializedILi5ENS5_IJNS4_1CILi1EEESB_SB_EEENS1_32KernelTmaWarpSpecializedPingpongEEENS5_IJNSA_ILi64EEESF_NSA_ILi32EEEEEENS_6half_tENS5_IJlSB_lEEESI_SJ_NS4_8TiledMMAINS4_8MMA_AtomIJNS4_4SM904GMMA25MMA_64x64x16_F32F16F16_SSILNSN_5MajorE0ELSP_0ELNSN_7ScaleInE1ELSQ_1EEEEEENS4_6LayoutISC_NS5_IJNSA_ILi0EEESU_SU_EEEEENS5_IJNS4_10UnderscoreESX_SX_EEEEENS4_13SM90_TMA_LOADENS4_14ComposedLayoutINS4_7SwizzleILi2ELi4ELi3EEENS4_18smem_ptr_flag_bitsILi16EEENST_INS5_IJNSA_ILi8EEESG_EEENS5_IJSG_SB_EEEEEEEvNS4_8identityES10_S1A_vS1B_EENS_8epilogue10collective6detail29Sm90TmaWarpSpecializedAdapterINS1E_15DefaultEpilogueISI_SJ_SJ_NS1D_6thread17LinearCombinationISI_Li1EffLNS1I_9ScaleType4KindE0ELNS_15FloatRoundStyleE2ESI_EENS1_15EpilogueDefaultEEEEEvvEEEEvNT_6ParamsE)
        /*0020*/ 	.word	0x00000008
.L_19:


//--------------------- .nv.compat                --------------------------
	.section	.nv.compat,"",@"SHT_CUDA_COMPAT_INFO"
	.align	4
        /*0000*/ 	.byte	0x02, 0x09, 0x01, 0x00, 0x02, 0x02, 0x04, 0x00, 0x02, 0x05, 0x05, 0x00, 0x03, 0x07, 0x01, 0x01
        /*0010*/ 	.byte	0x02, 0x03, 0x01, 0x00, 0x02, 0x06, 0x01, 0x00, 0x04, 0x0b, 0x08, 0x00, 0x00, 0x00, 0x00, 0x00
        /*0020*/ 	.byte	0x00, 0x00, 0x00, 0x00


//--------------------- .nv.info._ZN7cutlass13device_kernelINS_4gemm6kernel13GemmUniversalIN4cute5tupleIJiiiiEEENS1_10collective13CollectiveMmaINS1_34MainloopSm90TmaGmmaWarpSpecializedILi5ENS5_IJNS4_1CILi1EEESB_SB_EEENS1_32KernelTmaWarpSpecializedPingpongEEENS5_IJNSA_ILi64EEESF_NSA_ILi32EEEEEENS_6half_tENS5_IJlSB_lEEESI_SJ_NS4_8TiledMMAINS4_8MMA_AtomIJNS4_4SM904GMMA25MMA_64x64x16_F32F16F16_SSILNSN_5MajorE0ELSP_0ELNSN_7ScaleInE1ELSQ_1EEEEEENS4_6LayoutISC_NS5_IJNSA_ILi0EEESU_SU_EEEEENS5_IJNS4_10UnderscoreESX_SX_EEEEENS4_13SM90_TMA_LOADENS4_14ComposedLayoutINS4_7SwizzleILi2ELi4ELi3EEENS4_18smem_ptr_flag_bitsILi16EEENST_INS5_IJNSA_ILi8EEESG_EEENS5_IJSG_SB_EEEEEEEvNS4_8identityES10_S1A_vS1B_EENS_8epilogue10collective6detail29Sm90TmaWarpSpecializedAdapterINS1E_15DefaultEpilogueISI_SJ_SJ_NS1D_6thread17LinearCombinationISI_Li1EffLNS1I_9ScaleType4KindE0ELNS_15FloatRoundStyleE2ESI_EENS1_15EpilogueDefaultEEEEEvvEEEEvNT_6ParamsE --------------------------
	.section	.nv.info._ZN7cutlass13device_kernelINS_4gemm6kernel13GemmUniversalIN4cute5tupleIJiiiiEEENS1_10collective13CollectiveMmaINS1_34MainloopSm90TmaGmmaWarpSpecializedILi5ENS5_IJNS4_1CILi1EEESB_SB_EEENS1_32KernelTmaWarpSpecializedPingpongEEENS5_IJNSA_ILi64EEESF_NSA_ILi32EEEEEENS_6half_tENS5_IJlSB_lEEESI_SJ_NS4_8TiledMMAINS4_8MMA_AtomIJNS4_4SM904GMMA25MMA_64x64x16_F32F16F16_SSILNSN_5MajorE0ELSP_0ELNSN_7ScaleInE1ELSQ_1EEEEEENS4_6LayoutISC_NS5_IJNSA_ILi0EEESU_SU_EEEEENS5_IJNS4_10UnderscoreESX_SX_EEEEENS4_13SM90_TMA_LOADENS4_14ComposedLayoutINS4_7SwizzleILi2ELi4ELi3EEENS4_18smem_ptr_flag_bitsILi16EEENST_INS5_IJNSA_ILi8EEESG_EEENS5_IJSG_SB_EEEEEEEvNS4_8identityES10_S1A_vS1B_EENS_8epilogue10collective6detail29Sm90TmaWarpSpecializedAdapterINS1E_15DefaultEpilogueISI_SJ_SJ_NS1D_6thread17LinearCombinationISI_Li1EffLNS1I_9ScaleType4KindE0ELNS_15FloatRoundStyleE2ESI_EENS1_15EpilogueDefaultEEEEEvvEEEEvNT_6ParamsE,"",@"SHT_CUDA_INFO"
	.sectionflags	@""
	.align	4


	//----- nvinfo : EIATTR_CUDA_API_VERSION
	.align		4
        /*0000*/ 	.byte	0x04, 0x37
        /*0002*/ 	.short	(.L_21 - .L_20)
.L_20:
        /*0004*/ 	.word	0x00000082


	//----- nvinfo : EIATTR_KPARAM_INFO
	.align		4
.L_21:
        /*0008*/ 	.byte	0x04, 0x17
        /*000a*/ 	.short	(.L_23 - .L_22)
.L_22:
        /*000c*/ 	.word	0x00000000
        /*0010*/ 	.short	0x0000
        /*0012*/ 	.short	0x0070
        /*0014*/ 	.byte	0x00, 0xf0, 0x01, 0x10


	//----- nvinfo : EIATTR_SPARSE_MMA_MASK
	.align		4
.L_23:
        /*0018*/ 	.byte	0x03, 0x50
        /*001a*/ 	.short	0x0000


	//----- nvinfo : EIATTR_MAXREG_COUNT
	.align		4
        /*001c*/ 	.byte	0x03, 0x1b
        /*001e*/ 	.short	0x00a8


	//----- nvinfo : EIATTR_NUM_BARRIERS
	.align		4
        /*0020*/ 	.byte	0x02, 0x4c
        /*0022*/ 	.byte	0x01
	.zero		1


	//----- nvinfo : EIATTR_EXTERNS
	.align		4
        /*0024*/ 	.byte	0x04, 0x0f
        /*0026*/ 	.short	(.L_25 - .L_24)


	//   ....[0]....
	.align		4
.L_24:
        /*0028*/ 	.word	index@(__assertfail)


	//----- nvinfo : EIATTR_ANNOTATIONS
	.align		4
.L_25:
        /*002c*/ 	.byte	0x04, 0x55
        /*002e*/ 	.short	(.L_27 - .L_26)


	//   ....[0]....
.L_26:
        /*0030*/ 	.word	0x00000001
        /*0034*/ 	.byte	0xf0, 0x0a, 0x00, 0x00, 0x01, 0x00, 0x00, 0x00, 0x10, 0x41, 0x00, 0x00, 0x01, 0x00, 0x00, 0x00
        /*0044*/ 	.byte	0x00, 0x4d, 0x00, 0x00


	//----- nvinfo : EIATTR_MERCURY_ISA_VERSION
	.align		4
.L_27:
        /*0048*/ 	.byte	0x03, 0x5f
        /*004a*/ 	.short	0x0101


	//----- nvinfo : EIATTR_INT_WARP_WIDE_INSTR_OFFSETS
	.align		4
        /*004c*/ 	.byte	0x04, 0x31
        /*004e*/ 	.short	(.L_29 - .L_28)


	//   ....[0]....
.L_28:
        /*0050*/ 	.word	0x00000400


	//   ....[1]....
        /*0054*/ 	.word	0x00000420


	//   ....[2]....
        /*0058*/ 	.word	0x000004a0


	//   ....[3]....
        /*005c*/ 	.word	0x000004b0


	//   ....[4]....
        /*0060*/ 	.word	0x000004c0


	//   ....[5]....
        /*0064*/ 	.word	0x000004e0


	//   ....[6]....
        /*0068*/ 	.word	0x00000570


	//   ....[7]....
        /*006c*/ 	.word	0x00000590


	//----- nvinfo : EIATTR_COOP_GROUP_MASK_REGIDS
	.align		4
.L_29:
        /*0070*/ 	.byte	0x04, 0x29
        /*0072*/ 	.short	(.L_31 - .L_30)


	//   ....[0]....
.L_30:
        /*0074*/ 	.word	0xffffffff


	//   ....[1]....
        /*0078*/ 	.word	0xffffffff


	//   ....[2]....
        /*007c*/ 	.word	0xffffffff


	//   ....[3]....
        /*0080*/ 	.word	0xffffffff


	//   ....[4]....
        /*0084*/ 	.word	0xffffffff


	//   ....[5]....
        /*0088*/ 	.word	0xffffffff


	//----- nvinfo : EIATTR_COOP_GROUP_INSTR_OFFSETS
	.align		4
.L_31:
        /*008c*/ 	.byte	0x04, 0x28
        /*008e*/ 	.short	(.L_33 - .L_32)


	//   ....[0]....
.L_32:
        /*0090*/ 	.word	0x00000070


	//   ....[1]....
        /*0094*/ 	.word	0x00000080


	//   ....[2]....
        /*0098*/ 	.word	0x00000140


	//   ....[3]....
        /*009c*/ 	.word	0x000002f0


	//   ....[4]....
        /*00a0*/ 	.word	0x00000330


	//   ....[5]....
        /*00a4*/ 	.word	0x00000380


	//----- nvinfo : EIATTR_REG_RECONFIG
	.align		4
.L_33:
        /*00a8*/ 	.byte	0x01, 0x54
	.zero		2


	//----- nvinfo : EIATTR_SYSCALL_OFFSETS
	.align		4
        /*00ac*/ 	.byte	0x04, 0x46
        /*00ae*/ 	.short	(.L_35 - .L_34)


	//   ....[0]....
.L_34:
        /*00b0*/ 	.word	0x00001620


	//----- nvinfo : EIATTR_MBARRIER_INSTR_OFFSETS
	.align		4
.L_35:
        /*00b4*/ 	.byte	0x04, 0x39
        /*00b6*/ 	.short	(.L_37 - .L_36)


	//   ....[0]....
.L_36:
        /*00b8*/ 	.word	0x00000240
        /*00bc*/ 	.word	0x000000ff
        /*00c0*/ 	.word	0x00000000
        /*00c4*/ 	.short	0x0100
        /*00c6*/ 	.byte	0x08
	.zero		1


	//   ....[1]....
        /*00c8*/ 	.word	0x00000250
        /*00cc*/ 	.word	0x000000ff
        /*00d0*/ 	.word	0x00000028
        /*00d4*/ 	.short	0x0100
        /*00d6*/ 	.byte	0x08
	.zero		1


	//   ....[2]....
        /*00d8*/ 	.word	0x00000260
        /*00dc*/ 	.word	0x000000ff
        /*00e0*/ 	.word	0x00000008
        /*00e4*/ 	.short	0x0100
        /*00e6*/ 	.byte	0x08
	.zero		1


	//   ....[3]....
        /*00e8*/ 	.word	0x00000270
        /*00ec*/ 	.word	0x000000ff
        /*00f0*/ 	.word	0x00000030
        /*00f4*/ 	.short	0x0100
        /*00f6*/ 	.byte	0x08
	.zero		1


	//   ....[4]....
        /*00f8*/ 	.word	0x00000280
        /*00fc*/ 	.word	0x000000ff
        /*0100*/ 	.word	0x00000010
        /*0104*/ 	.short	0x0100
        /*0106*/ 	.byte	0x08
	.zero		1


	//   ....[5]....
        /*0108*/ 	.word	0x00000290
        /*010c*/ 	.word	0x000000ff
        /*0110*/ 	.word	0x00000038
        /*0114*/ 	.short	0x0100
        /*0116*/ 	.byte	0x08
	.zero		1


	//   ....[6]....
        /*0118*/ 	.word	0x000002a0
        /*011c*/ 	.word	0x000000ff
        /*0120*/ 	.word	0x00000018
        /*0124*/ 	.short	0x0100
        /*0126*/ 	.byte	0x08
	.zero		1


	//   ....[7]....
        /*0128*/ 	.word	0x000002b0
        /*012c*/ 	.word	0x000000ff
        /*0130*/ 	.word	0x00000040
        /*0134*/ 	.short	0x0100
        /*0136*/ 	.byte	0x08
	.zero		1


	//   ....[8]....
        /*0138*/ 	.word	0x000002c0
        /*013c*/ 	.word	0x000000ff
        /*0140*/ 	.word	0x00000020
        /*0144*/ 	.short	0x0100
        /*0146*/ 	.byte	0x08
	.zero		1


	//   ....[9]....
        /*0148*/ 	.word	0x000002d0
        /*014c*/ 	.word	0x000000ff
        /*0150*/ 	.word	0x00000048
        /*0154*/ 	.short	0x0100
        /*0156*/ 	.byte	0x08
	.zero		1


	//   ....[10]....
        /*0158*/ 	.word	0x000005d0
        /*015c*/ 	.word	0x000000ff
        /*0160*/ 	.word	0x00000080
        /*0164*/ 	.short	0x0100
        /*0166*/ 	.byte	0x08
	.zero		1


	//   ....[11]....
        /*0168*/ 	.word	0x00000640
        /*016c*/ 	.word	0x000000ff
        /*0170*/ 	.word	0x00000088
        /*0174*/ 	.short	0x0100
        /*0176*/ 	.byte	0x08
	.zero		1


	//   ....[12]....
        /*0178*/ 	.word	0x00000660
        /*017c*/ 	.word	0x000000ff
        /*0180*/ 	.word	0x00000060
        /*0184*/ 	.short	0x0100
        /*0186*/ 	.byte	0x09
	.zero		1


	//   ....[13]....
        /*0188*/ 	.word	0x00000670
        /*018c*/ 	.word	0x000000ff
        /*0190*/ 	.word	0x00000068
        /*0194*/ 	.short	0x0100
        /*0196*/ 	.byte	0x09
	.zero		1


	//   ....[14]....
        /*0198*/ 	.word	0x00000680
        /*019c*/ 	.word	0x000000ff
        /*01a0*/ 	.word	0x00000070
        /*01a4*/ 	.short	0x0100
        /*01a6*/ 	.byte	0x09
	.zero		1


	//   ....[15]....
        /*01a8*/ 	.word	0x00000690
        /*01ac*/ 	.word	0x000000ff
        /*01b0*/ 	.word	0x00000078
        /*01b4*/ 	.short	0x0100
        /*01b6*/ 	.byte	0x09
	.zero		1


	//   ....[16]....
        /*01b8*/ 	.word	0x00001500
        /*01bc*/ 	.word	0x0000003d
        /*01c0*/ 	.word	0x00000000
        /*01c4*/ 	.short	0x010a
        /*01c6*/ 	.byte	0x2a
	.zero		1


	//   ....[17]....
        /*01c8*/ 	.word	0x000016a0
        /*01cc*/ 	.word	0x00000003
        /*01d0*/ 	.word	0x00000000
        /*01d4*/ 	.short	0x010a
        /*01d6*/ 	.byte	0x3f
	.zero		1


	//   ....[18]....
        /*01d8*/ 	.word	0x000016e0
        /*01dc*/ 	.word	0x00000003
        /*01e0*/ 	.word	0x00000000
        /*01e4*/ 	.short	0x010a
        /*01e6*/ 	.byte	0x3f
	.zero		1


	//   ....[19]....
        /*01e8*/ 	.word	0x000018e0
        /*01ec*/ 	.word	0x000000ff
        /*01f0*/ 	.word	0x00000000
        /*01f4*/ 	.short	0x010a
        /*01f6*/ 	.byte	0x04
	.zero		1


	//   ....[20]....
        /*01f8*/ 	.word	0x00001920
        /*01fc*/ 	.word	0x000000ff
        /*0200*/ 	.word	0x00000000
        /*0204*/ 	.short	0x010a
        /*0206*/ 	.byte	0x04
	.zero		1


	//   ....[21]....
        /*0208*/ 	.word	0x00001a80
        /*020c*/ 	.word	0x000000ff
        /*0210*/ 	.word	0x00000000
        /*0214*/ 	.short	0x0101
        /*0216*/ 	.byte	0x04
	.zero		1


	//   ....[22]....
        /*0218*/ 	.word	0x00001b70
        /*021c*/ 	.word	0x0000003e
        /*0220*/ 	.word	0x00000000
        /*0224*/ 	.short	0x0101
        /*0226*/ 	.byte	0x2f
	.zero		1


	//   ....[23]....
        /*0228*/ 	.word	0x00001c40
        /*022c*/ 	.word	0x000000ff
        /*0230*/ 	.word	0x00000000
        /*0234*/ 	.short	0x0101
        /*0236*/ 	.byte	0x06
	.zero		1


	//   ....[24]....
        /*0238*/ 	.word	0x00001cf0
        /*023c*/ 	.word	0x0000003d
        /*0240*/ 	.word	0x00000010
        /*0244*/ 	.short	0x010a
        /*0246*/ 	.byte	0x2a
	.zero		1


	//   ....[25]....
        /*0248*/ 	.word	0x00004130
        /*024c*/ 	.word	0x00000040
        /*0250*/ 	.word	0x00000000
        /*0254*/ 	.short	0x0101
        /*0256*/ 	.byte	0x2f
	.zero		1


	//   ....[26]....
        /*0258*/ 	.word	0x00004a90
        /*025c*/ 	.word	0x0000000a
        /*0260*/ 	.word	0x00000028
        /*0264*/ 	.short	0x010a
        /*0266*/ 	.byte	0x3f
	.zero		1


	//   ....[27]....
        /*0268*/ 	.word	0x00004e10
        /*026c*/ 	.word	0x00000005
        /*0270*/ 	.word	0x00000088
        /*0274*/ 	.short	0x0101
        /*0276*/ 	.byte	0x3f
	.zero		1


	//   ....[28]....
        /*0278*/ 	.word	0x00005590
        /*027c*/ 	.word	0x00000009
        /*0280*/ 	.word	0x00000000
        /*0284*/ 	.short	0x010a
        /*0286*/ 	.byte	0x3f
	.zero		1


	//   ....[29]....
        /*0288*/ 	.word	0x00005610
        /*028c*/ 	.word	0x00000008
        /*0290*/ 	.word	0x00000000
        /*0294*/ 	.short	0x010a
        /*0296*/ 	.byte	0x3f
	.zero		1


	//   ....[30]....
        /*0298*/ 	.word	0x000056a0
        /*029c*/ 	.word	0x00000009
        /*02a0*/ 	.word	0x00000000
        /*02a4*/ 	.short	0x010a
        /*02a6*/ 	.byte	0x3f
	.zero		1


	//   ....[31]....
        /*02a8*/ 	.word	0x00005730
        /*02ac*/ 	.word	0x00000006
        /*02b0*/ 	.word	0x00000000
        /*02b4*/ 	.short	0x010a
        /*02b6*/ 	.byte	0x3f
	.zero		1


	//   ....[32]....
        /*02b8*/ 	.word	0x000057c0
        /*02bc*/ 	.word	0x00000003
        /*02c0*/ 	.word	0x00000000
        /*02c4*/ 	.short	0x010a
        /*02c6*/ 	.byte	0x3f
	.zero		1


	//   ....[33]....
        /*02c8*/ 	.word	0x00005820
        /*02cc*/ 	.word	0x0000003f
        /*02d0*/ 	.word	0x00000000
        /*02d4*/ 	.short	0x010a
        /*02d6*/ 	.byte	0x3f
	.zero		1


	//   ....[34]....
        /*02d8*/ 	.word	0x00005870
        /*02dc*/ 	.word	0x00000003
        /*02e0*/ 	.word	0x00000000
        /*02e4*/ 	.short	0x010a
        /*02e6*/ 	.byte	0x3f
	.zero		1


	//   ....[35]....
        /*02e8*/ 	.word	0x000058d0
        /*02ec*/ 	.word	0x00000004
        /*02f0*/ 	.word	0x00000000
        /*02f4*/ 	.short	0x010a
        /*02f6*/ 	.byte	0x3f
	.zero		1


	//   ....[36]....
        /*02f8*/ 	.word	0x00005920
        /*02fc*/ 	.word	0x0000003f
        /*0300*/ 	.word	0x00000010
        /*0304*/ 	.short	0x010a
        /*0306*/ 	.byte	0x3f
	.zero		1


	//   ....[37]....
        /*0308*/ 	.word	0x000059f0
        /*030c*/ 	.word	0x0000000a
        /*0310*/ 	.word	0x00000028
        /*0314*/ 	.short	0x010a
        /*0316*/ 	.byte	0x3f
	.zero		1


	//   ....[38]....
        /*0318*/ 	.word	0x00005ac0
        /*031c*/ 	.word	0x00000009
        /*0320*/ 	.word	0x00000000
        /*0324*/ 	.short	0x010a
        /*0326*/ 	.byte	0x3f
	.zero		1


	//   ....[39]....
        /*0328*/ 	.word	0x00005b10
        /*032c*/ 	.word	0x00000008
        /*0330*/ 	.word	0x00000000
        /*0334*/ 	.short	0x010a
        /*0336*/ 	.byte	0x3f
	.zero		1


	//   ....[40]....
        /*0338*/ 	.word	0x00005b60
        /*033c*/ 	.word	0x00000009
        /*0340*/ 	.word	0x00000000
        /*0344*/ 	.short	0x010a
        /*0346*/ 	.byte	0x3f
	.zero		1


	//   ....[41]....
        /*0348*/ 	.word	0x00005bb0
        /*034c*/ 	.word	0x00000006
        /*0350*/ 	.word	0x00000000
        /*0354*/ 	.short	0x010a
        /*0356*/ 	.byte	0x3f
	.zero		1


	//----- nvinfo : EIATTR_NUM_MBARRIERS
	.align		4
.L_37:
        /*0358*/ 	.byte	0x03, 0x38
        /*035a*/ 	.short	0x0010


	//----- nvinfo : EIATTR_EXIT_INSTR_OFFSETS
	.align		4
        /*035c*/ 	.byte	0x04, 0x1c
        /*035e*/ 	.short	(.L_39 - .L_38)


	//   ....[0]....
.L_38:
        /*0360*/ 	.word	0x000011a0


	//   ....[1]....
        /*0364*/ 	.word	0x00001200


	//   ....[2]....
        /*0368*/ 	.word	0x000047c0


	//   ....[3]....
        /*036c*/ 	.word	0x000047f0


	//   ....[4]....
        /*0370*/ 	.word	0x00005810


	//----- nvinfo : EIATTR_MAX_THREADS
	.align		4
.L_39:
        /*0374*/ 	.byte	0x04, 0x05
        /*0376*/ 	.short	(.L_41 - .L_40)
.L_40:
        /*0378*/ 	.word	0x00000180
        /*037c*/ 	.word	0x00000001
        /*0380*/ 	.word	0x00000001


	//----- nvinfo : EIATTR_CRS_STACK_SIZE
	.align		4
.L_41:
        /*0384*/ 	.byte	0x04, 0x1e
        /*0386*/ 	.short	(.L_43 - .L_42)
.L_42:
        /*0388*/ 	.word	0x00000000


	//----- nvinfo : EIATTR_CBANK_PARAM_SIZE
	.align		4
.L_43:
        /*038c*/ 	.byte	0x03, 0x19
        /*038e*/ 	.short	0x0470


	//----- nvinfo : EIATTR_PARAM_CBANK
	.align		4
        /*0390*/ 	.byte	0x04, 0x0a
        /*0392*/ 	.short	(.L_45 - .L_44)
	.align		4
.L_44:
        /*0394*/ 	.word	index@(.nv.constant0._ZN7cutlass13device_kernelINS_4gemm6kernel13GemmUniversalIN4cute5tupleIJiiiiEEENS1_10collective13CollectiveMmaINS1_34MainloopSm90TmaGmmaWarpSpecializedILi5ENS5_IJNS4_1CILi1EEESB_SB_EEENS1_32KernelTmaWarpSpecializedPingpongEEENS5_IJNSA_ILi64EEESF_NSA_ILi32EEEEEENS_6half_tENS5_IJlSB_lEEESI_SJ_NS4_8TiledMMAINS4_8MMA_AtomIJNS4_4SM904GMMA25MMA_64x64x16_F32F16F16_SSILNSN_5MajorE0ELSP_0ELNSN_7ScaleInE1ELSQ_1EEEEEENS4_6LayoutISC_NS5_IJNSA_ILi0EEESU_SU_EEEEENS5_IJNS4_10UnderscoreESX_SX_EEEEENS4_13SM90_TMA_LOADENS4_14ComposedLayoutINS4_7SwizzleILi2ELi4ELi3EEENS4_18smem_ptr_flag_bitsILi16EEENST_INS5_IJNSA_ILi8EEESG_EEENS5_IJSG_SB_EEEEEEEvNS4_8identityES10_S1A_vS1B_EENS_8epilogue10collective6detail29Sm90TmaWarpSpecializedAdapterINS1E_15DefaultEpilogueISI_SJ_SJ_NS1D_6thread17LinearCombinationISI_Li1EffLNS1I_9ScaleType4KindE0ELNS_15FloatRoundStyleE2ESI_EENS1_15EpilogueDefaultEEEEEvvEEEEvNT_6ParamsE)
        /*0398*/ 	.short	0x0210
        /*039a*/ 	.short	0x0470


	//----- nvinfo : EIATTR_SW_WAR
	.align		4
.L_45:
        /*039c*/ 	.byte	0x04, 0x36
        /*039e*/ 	.short	(.L_47 - .L_46)
.L_46:
        /*03a0*/ 	.word	0x00000008
.L_47:


//--------------------- .nv.callgraph             --------------------------
	.section	.nv.callgraph,"",@"SHT_CUDA_CALLGRAPH"
	.align	4
	.sectionentsize	8
	.align		4
        /*0000*/ 	.word	0x00000000
	.align		4
        /*0004*/ 	.word	0xffffffff
	.align		4
        /*0008*/ 	.word	index@(_ZN7cutlass13device_kernelINS_4gemm6kernel13GemmUniversalIN4cute5tupleIJiiiiEEENS1_10collective13CollectiveMmaINS1_34MainloopSm90TmaGmmaWarpSpecializedILi5ENS5_IJNS4_1CILi1EEESB_SB_EEENS1_32KernelTmaWarpSpecializedPingpongEEENS5_IJNSA_ILi64EEESF_NSA_ILi32EEEEEENS_6half_tENS5_IJlSB_lEEESI_SJ_NS4_8TiledMMAINS4_8MMA_AtomIJNS4_4SM904GMMA25MMA_64x64x16_F32F16F16_SSILNSN_5MajorE0ELSP_0ELNSN_7ScaleInE1ELSQ_1EEEEEENS4_6LayoutISC_NS5_IJNSA_ILi0EEESU_SU_EEEEENS5_IJNS4_10UnderscoreESX_SX_EEEEENS4_13SM90_TMA_LOADENS4_14ComposedLayoutINS4_7SwizzleILi2ELi4ELi3EEENS4_18smem_ptr_flag_bitsILi16EEENST_INS5_IJNSA_ILi8EEESG_EEENS5_IJSG_SB_EEEEEEEvNS4_8identityES10_S1A_vS1B_EENS_8epilogue10collective6detail29Sm90TmaWarpSpecializedAdapterINS1E_15DefaultEpilogueISI_SJ_SJ_NS1D_6thread17LinearCombinationISI_Li1EffLNS1I_9ScaleType4KindE0ELNS_15FloatRoundStyleE2ESI_EENS1_15EpilogueDefaultEEEEEvvEEEEvNT_6ParamsE)
	.align		4
        /*000c*/ 	.word	index@(__assertfail)
	.align		4
        /*0010*/ 	.word	0x00000000
	.align		4
        /*0014*/ 	.word	0xfffffffe
	.align		4
        /*0018*/ 	.word	0x00000000
	.align		4
        /*001c*/ 	.word	0xfffffffd
	.align		4
        /*0020*/ 	.word	0x00000000
	.align		4
        /*0024*/ 	.word	0xfffffffc


//--------------------- .nv.constant4             --------------------------
	.section	.nv.constant4,"a",@progbits
	.align	8
	.align		8
.nv.constant4:
        /*0000*/ 	.dword	__assertfail
	.align		8
        /*0008*/ 	.dword	__unnamed_1
	.align		8
        /*0010*/ 	.dword	_ZN40_INTERNAL_2adfc314_4_k_cu_498ffeb6_203834cuda3std3__45__cpo5beginE
	.align		8
        /*0018*/ 	.dword	_ZN40_INTERNAL_2adfc314_4_k_cu_498ffeb6_203834cuda3std3__45__cpo3endE
	.align		8
        /*0020*/ 	.dword	_ZN40_INTERNAL_2adfc314_4_k_cu_498ffeb6_203834cuda3std3__45__cpo6cbeginE
	.align		8
        /*0028*/ 	.dword	_ZN40_INTERNAL_2adfc314_4_k_cu_498ffeb6_203834cuda3std3__45__cpo4cendE
	.align		8
        /*0030*/ 	.dword	_ZN40_INTERNAL_2adfc314_4_k_cu_498ffeb6_203834cuda3std3__442_GLOBAL__N__2adfc314_4_k_cu_498ffeb6_203836ignoreE
	.align		8
        /*0038*/ 	.dword	_ZN40_INTERNAL_2adfc314_4_k_cu_498ffeb6_203834cuda3std3__419piecewise_constructE
	.align		8
        /*0040*/ 	.dword	_ZN40_INTERNAL_2adfc314_4_k_cu_498ffeb6_203834cuda3std3__48in_placeE
	.align		8
        /*0048*/ 	.dword	_ZN40_INTERNAL_2adfc314_4_k_cu_498ffeb6_203834cuda3std6ranges3__45__cpo4swapE
	.align		8
        /*0050*/ 	.dword	_ZN40_INTERNAL_2adfc314_4_k_cu_498ffeb6_203834cuda3std6ranges3__45__cpo9iter_moveE
	.align		8
        /*0058*/ 	.dword	_ZN40_INTERNAL_2adfc314_4_k_cu_498ffeb6_203834cute7productE
	.align		8
        /*0060*/ 	.dword	_ZN40_INTERNAL_2adfc314_4_k_cu_498ffeb6_203834cute1_E
	.align		8
        /*0068*/ 	.dword	$str$22
	.align		8
        /*0070*/ 	.dword	$str$23


//--------------------- .text._ZN7cutlass13device_kernelINS_4gemm6kernel13GemmUniversalIN4cute5tupleIJiiiiEEENS1_10collective13CollectiveMmaINS1_34MainloopSm90TmaGmmaWarpSpecializedILi5ENS5_IJNS4_1CILi1EEESB_SB_EEENS1_32KernelTmaWarpSpecializedPingpongEEENS5_IJNSA_ILi64EEESF_NSA_ILi32EEEEEENS_6half_tENS5_IJlSB_lEEESI_SJ_NS4_8TiledMMAINS4_8MMA_AtomIJNS4_4SM904GMMA25MMA_64x64x16_F32F16F16_SSILNSN_5MajorE0ELSP_0ELNSN_7ScaleInE1ELSQ_1EEEEEENS4_6LayoutISC_NS5_IJNSA_ILi0EEESU_SU_EEEEENS5_IJNS4_10UnderscoreESX_SX_EEEEENS4_13SM90_TMA_LOADENS4_14ComposedLayoutINS4_7SwizzleILi2ELi4ELi3EEENS4_18smem_ptr_flag_bitsILi16EEENST_INS5_IJNSA_ILi8EEESG_EEENS5_IJSG_SB_EEEEEEEvNS4_8identityES10_S1A_vS1B_EENS_8epilogue10collective6detail29Sm90TmaWarpSpecializedAdapterINS1E_15DefaultEpilogueISI_SJ_SJ_NS1D_6thread17LinearCombinationISI_Li1EffLNS1I_9ScaleType4KindE0ELNS_15FloatRoundStyleE2ESI_EENS1_15EpilogueDefaultEEEEEvvEEEEvNT_6ParamsE --------------------------
	.section	.text._ZN7cutlass13device_kernelINS_4gemm6kernel13GemmUniversalIN4cute5tupleIJiiiiEEENS1_10collective13CollectiveMmaINS1_34MainloopSm90TmaGmmaWarpSpecializedILi5ENS5_IJNS4_1CILi1EEESB_SB_EEENS1_32KernelTmaWarpSpecializedPingpongEEENS5_IJNSA_ILi64EEESF_NSA_ILi32EEEEEENS_6half_tENS5_IJlSB_lEEESI_SJ_NS4_8TiledMMAINS4_8MMA_AtomIJNS4_4SM904GMMA25MMA_64x64x16_F32F16F16_SSILNSN_5MajorE0ELSP_0ELNSN_7ScaleInE1ELSQ_1EEEEEENS4_6LayoutISC_NS5_IJNSA_ILi0EEESU_SU_EEEEENS5_IJNS4_10UnderscoreESX_SX_EEEEENS4_13SM90_TMA_LOADENS4_14ComposedLayoutINS4_7SwizzleILi2ELi4ELi3EEENS4_18smem_ptr_flag_bitsILi16EEENST_INS5_IJNSA_ILi8EEESG_EEENS5_IJSG_SB_EEEEEEEvNS4_8identityES10_S1A_vS1B_EENS_8epilogue10collective6detail29Sm90TmaWarpSpecializedAdapterINS1E_15DefaultEpilogueISI_SJ_SJ_NS1D_6thread17LinearCombinationISI_Li1EffLNS1I_9ScaleType4KindE0ELNS_15FloatRoundStyleE2ESI_EENS1_15EpilogueDefaultEEEEEvvEEEEvNT_6ParamsE,"ax",@progbits
	.align	128
.text._ZN7cutlass13device_kernelINS_4gemm6kernel13GemmUniversalIN4cute5tupleIJiiiiEEENS1_10collective13CollectiveMmaINS1_34MainloopSm90TmaGmmaWarpSpecializedILi5ENS5_IJNS4_1CILi1EEESB_SB_EEENS1_32KernelTmaWarpSpecializedPingpongEEENS5_IJNSA_ILi64EEESF_NSA_ILi32EEEEEENS_6half_tENS5_IJlSB_lEEESI_SJ_NS4_8TiledMMAINS4_8MMA_AtomIJNS4_4SM904GMMA25MMA_64x64x16_F32F16F16_SSILNSN_5MajorE0ELSP_0ELNSN_7ScaleInE1ELSQ_1EEEEEENS4_6LayoutISC_NS5_IJNSA_ILi0EEESU_SU_EEEEENS5_IJNS4_10UnderscoreESX_SX_EEEEENS4_13SM90_TMA_LOADENS4_14ComposedLayoutINS4_7SwizzleILi2ELi4ELi3EEENS4_18smem_ptr_flag_bitsILi16EEENST_INS5_IJNSA_ILi8EEESG_EEENS5_IJSG_SB_EEEEEEEvNS4_8identityES10_S1A_vS1B_EENS_8epilogue10collective6detail29Sm90TmaWarpSpecializedAdapterINS1E_15DefaultEpilogueISI_SJ_SJ_NS1D_6thread17LinearCombinationISI_Li1EffLNS1I_9ScaleType4KindE0ELNS_15FloatRoundStyleE2ESI_EENS1_15EpilogueDefaultEEEEEvvEEEEvNT_6ParamsE:
        .type           _ZN7cutlass13device_kernelINS_4gemm6kernel13GemmUniversalIN4cute5tupleIJiiiiEEENS1_10collective13CollectiveMmaINS1_34MainloopSm90TmaGmmaWarpSpecializedILi5ENS5_IJNS4_1CILi1EEESB_SB_EEENS1_32KernelTmaWarpSpecializedPingpongEEENS5_IJNSA_ILi64EEESF_NSA_ILi32EEEEEENS_6half_tENS5_IJlSB_lEEESI_SJ_NS4_8TiledMMAINS4_8MMA_AtomIJNS4_4SM904GMMA25MMA_64x64x16_F32F16F16_SSILNSN_5MajorE0ELSP_0ELNSN_7ScaleInE1ELSQ_1EEEEEENS4_6LayoutISC_NS5_IJNSA_ILi0EEESU_SU_EEEEENS5_IJNS4_10UnderscoreESX_SX_EEEEENS4_13SM90_TMA_LOADENS4_14ComposedLayoutINS4_7SwizzleILi2ELi4ELi3EEENS4_18smem_ptr_flag_bitsILi16EEENST_INS5_IJNSA_ILi8EEESG_EEENS5_IJSG_SB_EEEEEEEvNS4_8identityES10_S1A_vS1B_EENS_8epilogue10collective6detail29Sm90TmaWarpSpecializedAdapterINS1E_15DefaultEpilogueISI_SJ_SJ_NS1D_6thread17LinearCombinationISI_Li1EffLNS1I_9ScaleType4KindE0ELNS_15FloatRoundStyleE2ESI_EENS1_15EpilogueDefaultEEEEEvvEEEEvNT_6ParamsE,@function
        .size           _ZN7cutlass13device_kernelINS_4gemm6kernel13GemmUniversalIN4cute5tupleIJiiiiEEENS1_10collective13CollectiveMmaINS1_34MainloopSm90TmaGmmaWarpSpecializedILi5ENS5_IJNS4_1CILi1EEESB_SB_EEENS1_32KernelTmaWarpSpecializedPingpongEEENS5_IJNSA_ILi64EEESF_NSA_ILi32EEEEEENS_6half_tENS5_IJlSB_lEEESI_SJ_NS4_8TiledMMAINS4_8MMA_AtomIJNS4_4SM904GMMA25MMA_64x64x16_F32F16F16_SSILNSN_5MajorE0ELSP_0ELNSN_7ScaleInE1ELSQ_1EEEEEENS4_6LayoutISC_NS5_IJNSA_ILi0EEESU_SU_EEEEENS5_IJNS4_10UnderscoreESX_SX_EEEEENS4_13SM90_TMA_LOADENS4_14ComposedLayoutINS4_7SwizzleILi2ELi4ELi3EEENS4_18smem_ptr_flag_bitsILi16EEENST_INS5_IJNSA_ILi8EEESG_EEENS5_IJSG_SB_EEEEEEEvNS4_8identityES10_S1A_vS1B_EENS_8epilogue10collective6detail29Sm90TmaWarpSpecializedAdapterINS1E_15DefaultEpilogueISI_SJ_SJ_NS1D_6thread17LinearCombinationISI_Li1EffLNS1I_9ScaleType4KindE0ELNS_15FloatRoundStyleE2ESI_EENS1_15EpilogueDefaultEEEEEvvEEEEvNT_6ParamsE,(.L_x_135 - _ZN7cutlass13device_kernelINS_4gemm6kernel13GemmUniversalIN4cute5tupleIJiiiiEEENS1_10collective13CollectiveMmaINS1_34MainloopSm90TmaGmmaWarpSpecializedILi5ENS5_IJNS4_1CILi1EEESB_SB_EEENS1_32KernelTmaWarpSpecializedPingpongEEENS5_IJNSA_ILi64EEESF_NSA_ILi32EEEEEENS_6half_tENS5_IJlSB_lEEESI_SJ_NS4_8TiledMMAINS4_8MMA_AtomIJNS4_4SM904GMMA25MMA_64x64x16_F32F16F16_SSILNSN_5MajorE0ELSP_0ELNSN_7ScaleInE1ELSQ_1EEEEEENS4_6LayoutISC_NS5_IJNSA_ILi0EEESU_SU_EEEEENS5_IJNS4_10UnderscoreESX_SX_EEEEENS4_13SM90_TMA_LOADENS4_14ComposedLayoutINS4_7SwizzleILi2ELi4ELi3EEENS4_18smem_ptr_flag_bitsILi16EEENST_INS5_IJNSA_ILi8EEESG_EEENS5_IJSG_SB_EEEEEEEvNS4_8identityES10_S1A_vS1B_EENS_8epilogue10collective6detail29Sm90TmaWarpSpecializedAdapterINS1E_15DefaultEpilogueISI_SJ_SJ_NS1D_6thread17LinearCombinationISI_Li1EffLNS1I_9ScaleType4KindE0ELNS_15FloatRoundStyleE2ESI_EENS1_15EpilogueDefaultEEEEEvvEEEEvNT_6ParamsE)
        .other          _ZN7cutlass13device_kernelINS_4gemm6kernel13GemmUniversalIN4cute5tupleIJiiiiEEENS1_10collective13CollectiveMmaINS1_34MainloopSm90TmaGmmaWarpSpecializedILi5ENS5_IJNS4_1CILi1EEESB_SB_EEENS1_32KernelTmaWarpSpecializedPingpongEEENS5_IJNSA_ILi64EEESF_NSA_ILi32EEEEEENS_6half_tENS5_IJlSB_lEEESI_SJ_NS4_8TiledMMAINS4_8MMA_AtomIJNS4_4SM904GMMA25MMA_64x64x16_F32F16F16_SSILNSN_5MajorE0ELSP_0ELNSN_7ScaleInE1ELSQ_1EEEEEENS4_6LayoutISC_NS5_IJNSA_ILi0EEESU_SU_EEEEENS5_IJNS4_10UnderscoreESX_SX_EEEEENS4_13SM90_TMA_LOADENS4_14ComposedLayoutINS4_7SwizzleILi2ELi4ELi3EEENS4_18smem_ptr_flag_bitsILi16EEENST_INS5_IJNSA_ILi8EEESG_EEENS5_IJSG_SB_EEEEEEEvNS4_8identityES10_S1A_vS1B_EENS_8epilogue10collective6detail29Sm90TmaWarpSpecializedAdapterINS1E_15DefaultEpilogueISI_SJ_SJ_NS1D_6thread17LinearCombinationISI_Li1EffLNS1I_9ScaleType4KindE0ELNS_15FloatRoundStyleE2ESI_EENS1_15EpilogueDefaultEEEEEvvEEEEvNT_6ParamsE,@"STO_CUDA_ENTRY STV_DEFAULT"
_ZN7cutlass13device_kernelINS_4gemm6kernel13GemmUniversalIN4cute5tupleIJiiiiEEENS1_10collective13CollectiveMmaINS1_34MainloopSm90TmaGmmaWarpSpecializedILi5ENS5_IJNS4_1CILi1EEESB_SB_EEENS1_32KernelTmaWarpSpecializedPingpongEEENS5_IJNSA_ILi64EEESF_NSA_ILi32EEEEEENS_6half_tENS5_IJlSB_lEEESI_SJ_NS4_8TiledMMAINS4_8MMA_AtomIJNS4_4SM904GMMA25MMA_64x64x16_F32F16F16_SSILNSN_5MajorE0ELSP_0ELNSN_7ScaleInE1ELSQ_1EEEEEENS4_6LayoutISC_NS5_IJNSA_ILi0EEESU_SU_EEEEENS5_IJNS4_10UnderscoreESX_SX_EEEEENS4_13SM90_TMA_LOADENS4_14ComposedLayoutINS4_7SwizzleILi2ELi4ELi3EEENS4_18smem_ptr_flag_bitsILi16EEENST_INS5_IJNSA_ILi8EEESG_EEENS5_IJSG_SB_EEEEEEEvNS4_8identityES10_S1A_vS1B_EENS_8epilogue10collective6detail29Sm90TmaWarpSpecializedAdapterINS1E_15DefaultEpilogueISI_SJ_SJ_NS1D_6thread17LinearCombinationISI_Li1EffLNS1I_9ScaleType4KindE0ELNS_15FloatRoundStyleE2ESI_EENS1_15EpilogueDefaultEEEEEvvEEEEvNT_6ParamsE:
[----:B------:R-:W0:Y:S02]  /*0000*/  LDC R1, c[0x0][0x28] ;  /* 0x00000a00ff017b82 */ /* 0x000e240000000800 */
[----:B0-----:R-:W-:Y:S01]  /*0010*/  VIADD R1, R1, 0xfffffff8 ;  /* 0xfffffff801017836 */ /* 0x001fe20000000000 */
[----:B------:R-:W0:Y:S01]  /*0020*/  S2R R4, SR_TID.X ;  /* 0x0000000000047919 */ /* 0x000e220000002100 */
[----:B------:R-:W-:Y:S01]  /*0030*/  ELECT P0, URZ, PT ;  /* 0x00000000003f782f */ /* 0x000fe20003800000 */
[----:B------:R-:W-:Y:S01]  /*0040*/  BSSY B0, `(.L_x_0) ;  /* 0x000000f000007945 */ /* 0x000fe20003800000 */
[--C-:B0-----:R-:W-:Y:S02]  /*0050*/  SHF.R.U32.HI R0, RZ, 0x5, R4.reuse ;  /* 0x00000005ff007819 */ /* 0x101fe40000011604 */
[----:B------:R-:W-:-:S03]  /*0060*/  SHF.R.U32.HI R5, RZ, 0x7, R4 ;  /* 0x00000007ff057819 */ /* 0x000fc60000011604 */
[----:B------:R-:W0:Y:S04]  /*0070*/  SHFL.IDX PT, R2, R0, RZ, 0x1f ;  /* 0x00001fff00027589 */ /* 0x000e2800000e0000 */
[----:B------:R1:W2:Y:S01]  /*0080*/  SHFL.IDX PT, R8, R5, RZ, 0x1f ;  /* 0x00001fff05087589 */ /* 0x0002a200000e0000 */
[----:B0-----:R-:W-:-:S13]  /*0090*/  ISETP.NE.OR P0, PT, R2, RZ, !P0 ;  /* 0x000000ff0200720c */ /* 0x001fda0004705670 */
[----:B-12---:R-:W-:Y:S05]  /*00a0*/  @P0 BRA `(.L_x_1) ;  /* 0x0000000000200947 */ /* 0x006fea0003800000 */
[----:B------:R-:W-:Y:S02]  /*00b0*/  ULDC.64 UR4, c[0x0][0x198] ;  /* 0x0000660000047ab9 */ /* 0x000fe40000000a00 */
[----:B------:R-:W-:Y:S02]  /*00c0*/  UIADD3 UR6, UP0, UR4, 0xf0, URZ ;  /* 0x000000f004067890 */ /* 0x000fe4000ff1e03f */
[----:B------:R-:W-:Y:S02]  /*00d0*/  UIADD3 UR4, UP1, UR4, 0x1f0, URZ ;  /* 0x000001f004047890 */ /* 0x000fe4000ff3e03f */
[----:B------:R-:W-:Y:S02]  /*00e0*/  UIADD3.X UR7, URZ, UR5, URZ, UP0, !UPT ;  /* 0x000000053f077290 */ /* 0x000fe400087fe43f */
[----:B------:R-:W-:-:S07]  /*00f0*/  UIADD3.X UR5, URZ, UR5, URZ, UP1, !UPT ;  /* 0x000000053f057290 */ /* 0x000fce0008ffe43f */
[----:B------:R0:W-:Y:S02]  /*0100*/  UTMACCTL.PF [UR6] ;  /* 0x00000000060079b9 */ /* 0x0001e40008040000 */
[----:B------:R0:W-:Y:S02]  /*0110*/  UTMACCTL.PF [UR4] ;  /* 0x00000000040079b9 */ /* 0x0001e40008040000 */
[----:B0-----:R-:W-:Y:S01]  /*0120*/  NOP ;  /* 0x0000000000007918 */ /* 0x001fe20000000000 */
.L_x_1:
[----:B------:R-:W-:Y:S05]  /*0130*/  BSYNC B0 ;  /* 0x0000000000007941 */ /* 0x000fea0003800000 */
.L_x_0:
[----:B------:R-:W0:Y:S02]  /*0140*/  SHFL.IDX PT, R3, R0, RZ, 0x1f ;  /* 0x00001fff00037589 */ /* 0x000e2400000e0000 */
[----:B0-----:R-:W-:-:S13]  /*0150*/  ISETP.NE.AND P0, PT, R3, RZ, PT ;  /* 0x000000ff0300720c */ /* 0x001fda0003f05270 */
[----:B------:R-:W-:Y:S05]  /*0160*/  @P0 BRA `(.L_x_2) ;  /* 0x0000000000600947 */ /* 0x000fea0003800000 */
[----:B------:R-:W0:Y:S01]  /*0170*/  S2UR UR8, SR_CgaCtaId ;  /* 0x00000000000879c3 */ /* 0x000e220000008800 */
[----:B------:R-:W-:Y:S01]  /*0180*/  UMOV UR4, 0x400 ;  /* 0x0000040000047882 */ /* 0x000fe20000000000 */
[----:B------:R-:W-:Y:S01]  /*0190*/  UMOV UR5, 0x1 ;  /* 0x0000000100057882 */ /* 0x000fe20000000000 */
[----:B------:R-:W-:Y:S01]  /*01a0*/  UMOV UR6, 0x80 ;  /* 0x0000008000067882 */ /* 0x000fe20000000000 */
[----:B------:R-:W-:Y:S01]  /*01b0*/  ELECT P0, URZ, PT ;  /* 0x00000000003f782f */ /* 0x000fe20003800000 */
[----:B------:R-:W-:-:S04]  /*01c0*/  UIADD3 UR6, -UR6, 0x100000, URZ ;  /* 0x0010000006067890 */ /* 0x000fc8000fffe13f */
[----:B------:R-:W-:Y:S02]  /*01d0*/  USHF.L.U32 UR7, UR6, 0xb, URZ ;  /* 0x0000000b06077899 */ /* 0x000fe4000800063f */
[----:B------:R-:W-:Y:S02]  /*01e0*/  USHF.L.U32 UR6, UR6, 0x1, URZ ;  /* 0x0000000106067899 */ /* 0x000fe4000800063f */
[----:B0-----:R-:W-:Y:S02]  /*01f0*/  ULEA UR8, UR8, UR4, 0x18 ;  /* 0x0000000408087291 */ /* 0x001fe4000f8ec03f */
[----:B------:R-:W-:-:S04]  /*0200*/  UIADD3 UR4, -UR5, 0x100000, URZ ;  /* 0x0010000005047890 */ /* 0x000fc8000fffe13f */
[----:B------:R-:W-:Y:S02]  /*0210*/  USHF.L.U32 UR5, UR4, 0xb, URZ ;  /* 0x0000000b04057899 */ /* 0x000fe4000800063f */
[----:B------:R-:W-:Y:S01]  /*0220*/  USHF.L.U32 UR4, UR4, 0x1, URZ ;  /* 0x0000000104047899 */ /* 0x000fe2000800063f */
[----:B------:R-:W0:Y:S11]  /*0230*/  FENCE.VIEW.ASYNC.S ;  /* 0x00000000000073c6 */ /* 0x000e360000000000 */
[----:B0-----:R0:W1:Y:S01]  /*0240*/  SYNCS.EXCH.64 URZ, [UR8], UR4 ;  /* 0x00000004083f75b2 */ /* 0x0010620008000100 */
[----:B------:R0:W2:Y:S01]  /*0250*/  SYNCS.EXCH.64 URZ, [UR8+0x28], UR6 ;  /* 0x00002806083f75b2 */ /* 0x0000a20008000100 */
[----:B------:R0:W3:Y:S01]  /*0260*/  SYNCS.EXCH.64 URZ, [UR8+0x8], UR4 ;  /* 0x00000804083f75b2 */ /* 0x0000e20008000100 */
[----:B------:R0:W4:Y:S01]  /*0270*/  SYNCS.EXCH.64 URZ, [UR8+0x30], UR6 ;  /* 0x00003006083f75b2 */ /* 0x0001220008000100 */
[----:B------:R0:W0:Y:S01]  /*0280*/  SYNCS.EXCH.64 URZ, [UR8+0x10], UR4 ;  /* 0x00001004083f75b2 */ /* 0x0000220008000100 */
[----:B------:R0:W0:Y:S01]  /*0290*/  SYNCS.EXCH.64 URZ, [UR8+0x38], UR6 ;  /* 0x00003806083f75b2 */ /* 0x0000220008000100 */
[----:B------:R0:W0:Y:S01]  /*02a0*/  SYNCS.EXCH.64 URZ, [UR8+0x18], UR4 ;  /* 0x00001804083f75b2 */ /* 0x0000220008000100 */
[----:B------:R0:W0:Y:S01]  /*02b0*/  SYNCS.EXCH.64 URZ, [UR8+0x40], UR6 ;  /* 0x00004006083f75b2 */ /* 0x0000220008000100 */
[----:B------:R0:W0:Y:S01]  /*02c0*/  SYNCS.EXCH.64 URZ, [UR8+0x20], UR4 ;  /* 0x00002004083f75b2 */ /* 0x0000220008000100 */
[----:B------:R0:W0:Y:S01]  /*02d0*/  SYNCS.EXCH.64 URZ, [UR8+0x48], UR6 ;  /* 0x00004806083f75b2 */ /* 0x0000220008000100 */
[----:B------:R-:W-:Y:S01]  /*02e0*/  NOP ;  /* 0x0000000000007918 */ /* 0x000fe20000000000 */
.L_x_2:
[----:B------:R-:W5:Y:S01]  /*02f0*/  SHFL.IDX PT, R6, R0, RZ, 0x1f ;  /* 0x00001fff00067589 */ /* 0x000f6200000e0000 */
[----:B------:R-:W-:Y:S01]  /*0300*/  ELECT P0, URZ, PT ;  /* 0x00000000003f782f */ /* 0x000fe20003800000 */
[----:B------:R-:W-:Y:S01]  /*0310*/  NOP ;  /* 0x0000000000007918 */ /* 0x000fe20000000000 */
[----:B------:R-:W-:Y:S01]  /*0320*/  ELECT P1, URZ, PT ;  /* 0x00000000003f782f */ /* 0x000fe20003820000 */
[----:B------:R-:W1:Y:S01]  /*0330*/  SHFL.IDX PT, R3, R0, RZ, 0x1f ;  /* 0x00001fff00037589 */ /* 0x000e6200000e0000 */
[----:B0-----:R-:W-:Y:S01]  /*0340*/  UMOV UR4, 0x20 ;  /* 0x0000002000047882 */ /* 0x001fe20000000000 */
[----:B------:R-:W-:Y:S01]  /*0350*/  UMOV UR11, 0x80 ;  /* 0x00000080000b7882 */ /* 0x000fe20000000000 */
[----:B------:R-:W-:Y:S01]  /*0360*/  NOP ;  /* 0x0000000000007918 */ /* 0x000fe20000000000 */
[C---:B------:R-:W-:Y:S01]  /*0370*/  VIADD R33, R8.reuse, 0xffffffff ;  /* 0xffffffff08217836 */ /* 0x040fe20000000000 */
[----:B------:R-:W0:Y:S01]  /*0380*/  SHFL.IDX PT, R5, R5, RZ, 0x1f ;  /* 0x00001fff05057589 */ /* 0x000e2200000e0000 */
[----:B------:R-:W-:Y:S01]  /*0390*/  ULDC.64 UR36, c[0x0][0x208] ;  /* 0x0000820000247ab9 */ /* 0x000fe20000000a00 */
[----:B------:R-:W-:-:S02]  /*03a0*/  ISETP.NE.AND P2, PT, R8, RZ, PT ;  /* 0x000000ff0800720c */ /* 0x000fc40003f45270 */
[----:B------:R-:W-:Y:S02]  /*03b0*/  ISETP.GE.U32.AND P3, PT, R33, 0x2, PT ;  /* 0x000000022100780c */ /* 0x000fe40003f66070 */
[----:B-----5:R-:W-:Y:S02]  /*03c0*/  ISETP.NE.OR P0, PT, R6, RZ, !P0 ;  /* 0x000000ff0600720c */ /* 0x020fe40004705670 */
[----:B-1----:R-:W-:Y:S02]  /*03d0*/  ISETP.NE.OR P1, PT, R3, RZ, !P1 ;  /* 0x000000ff0300720c */ /* 0x002fe40004f25670 */
[----:B------:R-:W-:-:S04]  /*03e0*/  SHF.R.S32.HI R3, RZ, 0x1f, R2 ;  /* 0x0000001fff037819 */ /* 0x000fc80000011402 */
[----:B------:R-:W-:-:S05]  /*03f0*/  LEA.HI R3, R3, R2, RZ, 0x2 ;  /* 0x0000000203037211 */ /* 0x000fca00078f10ff */
[----:B------:R-:W-:Y:S01]  /*0400*/  VOTEU.ALL UP0, P0 ;  /* 0x00000000003f7886 */ /* 0x000fe20000000000 */
[----:B------:R-:W-:Y:S01]  /*0410*/  LOP3.LUT R3, R3, 0xfffffffc, RZ, 0xc0, !PT ;  /* 0xfffffffc03037812 */ /* 0x000fe200078ec0ff */
[----:B------:R-:W-:-:S03]  /*0420*/  VOTEU.ALL UP1, P1 ;  /* 0x00000000003f7886 */ /* 0x000fc60000820000 */
[----:B------:R-:W1:Y:S01]  /*0430*/  @!UP0 S2UR UR7, SR_CgaCtaId ;  /* 0x00000000000789c3 */ /* 0x000e620000008800 */
[----:B------:R-:W-:Y:S01]  /*0440*/  @!UP0 UMOV UR6, 0x400 ;  /* 0x0000040000068882 */ /* 0x000fe20000000000 */
[----:B------:R-:W-:-:S04]  /*0450*/  @!UP0 UIADD3 UR4, -UR4, 0x100000, URZ ;  /* 0x0010000004048890 */ /* 0x000fc8000fffe13f */
[----:B------:R-:W-:Y:S02]  /*0460*/  @!UP0 USHF.L.U32 UR5, UR4, 0xb, URZ ;  /* 0x0000000b04058899 */ /* 0x000fe4000800063f */
[----:B------:R-:W-:Y:S01]  /*0470*/  @!UP0 USHF.L.U32 UR4, UR4, 0x1, URZ ;  /* 0x0000000104048899 */ /* 0x000fe2000800063f */
[----:B------:R-:W-:Y:S01]  /*0480*/  IMAD.IADD R0, R2, 0x1, -R3 ;  /* 0x0000000102007824 */ /* 0x000fe200078e0a03 */
[----:B------:R-:W-:Y:S01]  /*0490*/  @!UP1 UMOV UR9, 0x400 ;  /* 0x0000040000099882 */ /* 0x000fe20000000000 */
[----:B------:R-:W-:Y:S01]  /*04a0*/  VOTEU.ALL UP2, P1 ;  /* 0x00000000003f7886 */ /* 0x000fe20000840000 */
[----:B------:R-:W-:Y:S01]  /*04b0*/  VOTEU.ALL UP3, P1 ;  /* 0x00000000003f7886 */ /* 0x000fe20000860000 */
[----:B------:R-:W-:Y:S01]  /*04c0*/  VOTEU.ALL UP4, P1 ;  /* 0x00000000003f7886 */ /* 0x000fe20000880000 */
[----:B------:R-:W5:Y:S01]  /*04d0*/  @!UP1 S2UR UR10, SR_CgaCtaId ;  /* 0x00000000000a99c3 */ /* 0x000f620000008800 */
[----:B------:R-:W-:Y:S01]  /*04e0*/  VOTEU.ALL UP5, P1 ;  /* 0x00000000003f7886 */ /* 0x000fe200008a0000 */
[----:B------:R-:W-:-:S04]  /*04f0*/  SHF.R.S32.HI R3, RZ, 0x1f, R4 ;  /* 0x0000001fff037819 */ /* 0x000fc80000011404 */
[----:B------:R-:W-:-:S04]  /*0500*/  LEA.HI R3, R3, R4, RZ, 0x7 ;  /* 0x0000000403037211 */ /* 0x000fc800078f38ff */
[----:B------:R-:W-:-:S05]  /*0510*/  LOP3.LUT R3, R3, 0xffffff80, RZ, 0xc0, !PT ;  /* 0xffffff8003037812 */ /* 0x000fca00078ec0ff */
[----:B------:R-:W-:Y:S01]  /*0520*/  IMAD.IADD R3, R4, 0x1, -R3 ;  /* 0x0000000104037824 */ /* 0x000fe200078e0a03 */
[----:B-1----:R-:W-:Y:S02]  /*0530*/  @!UP0 ULEA UR8, UR7, UR6, 0x18 ;  /* 0x0000000607088291 */ /* 0x002fe4000f8ec03f */
[----:B------:R-:W-:-:S04]  /*0540*/  @!UP1 UIADD3 UR6, -UR11, 0x100000, URZ ;  /* 0x001000000b069890 */ /* 0x000fc8000fffe13f */
[----:B------:R-:W-:Y:S02]  /*0550*/  @!UP1 USHF.L.U32 UR7, UR6, 0xb, URZ ;  /* 0x0000000b06079899 */ /* 0x000fe4000800063f */
[----:B------:R-:W-:Y:S01]  /*0560*/  @!UP1 USHF.L.U32 UR6, UR6, 0x1, URZ ;  /* 0x0000000106069899 */ /* 0x000fe2000800063f */
[----:B------:R-:W-:Y:S01]  /*0570*/  VOTEU.ALL UP0, P0 ;  /* 0x00000000003f7886 */ /* 0x000fe20000000000 */
[----:B-----5:R-:W-:Y:S01]  /*0580*/  @!UP1 ULEA UR9, UR10, UR9, 0x18 ;  /* 0x000000090a099291 */ /* 0x020fe2000f8ec03f */
[----:B------:R-:W-:Y:S02]  /*0590*/  VOTEU.ALL UP1, P0 ;  /* 0x00000000003f7886 */ /* 0x000fe40000020000 */
[----:B------:R-:W-:Y:S01]  /*05a0*/  ULDC.64 UR10, c[0x0][0x598] ;  /* 0x00016600000a7ab9 */ /* 0x000fe20000000a00 */
[----:B------:R-:W-:Y:S01]  /*05b0*/  ISETP.NE.AND P0, PT, R0, 0x3, PT ;  /* 0x000000030000780c */ /* 0x000fe20003f05270 */
[----:B------:R-:W1:Y:S02]  /*05c0*/  FENCE.VIEW.ASYNC.S ;  /* 0x00000000000073c6 */ /* 0x000e640000000000 */
[----:B-1----:R1:W2:Y:S01]  /*05d0*/  @!UP0 SYNCS.EXCH.64 URZ, [UR8+0x80], UR4 ;  /* 0x00008004083f85b2 */ /* 0x0022a20008000100 */
[----:B------:R-:W-:-:S02]  /*05e0*/  ISETP.NE.U32.AND P1, PT, RZ, UR10, PT ;  /* 0x0000000aff007c0c */ /* 0x000fc4000bf25070 */
[----:B------:R-:W-:Y:S02]  /*05f0*/  ISETP.EQ.OR P0, PT, R0, RZ, !P0 ;  /* 0x000000ff0000720c */ /* 0x000fe40004702670 */
[----:B------:R-:W-:Y:S02]  /*0600*/  ISETP.NE.AND.EX P1, PT, RZ, UR11, PT, P1 ;  /* 0x0000000bff007c0c */ /* 0x000fe4000bf25310 */
[----:B------:R-:W-:-:S04]  /*0610*/  ISETP.EQ.AND P0, PT, R8, RZ, P0 ;  /* 0x000000ff0800720c */ /* 0x000fc80000702270 */
[----:B------:R-:W-:-:S04]  /*0620*/  SEL R16, RZ, 0x1, !P0 ;  /* 0x00000001ff107807 */ /* 0x000fc80004000000 */
[----:B------:R-:W-:Y:S01]  /*0630*/  SEL R16, R16, 0x2, P3 ;  /* 0x0000000210107807 */ /* 0x000fe20001800000 */
[----:B------:R1:W2:Y:S01]  /*0640*/  @!UP1 SYNCS.EXCH.64 URZ, [UR8+0x88], UR4 ;  /* 0x00008804083f95b2 */ /* 0x0002a20008000100 */
[----:B------:R-:W-:Y:S01]  /*0650*/  NOP ;  /* 0x0000000000007918 */ /* 0x000fe20000000000 */
[----:B------:R1:W2:Y:S01]  /*0660*/  @!UP2 SYNCS.EXCH.64 URZ, [UR9+0x60], UR6 ;  /* 0x00006006093fa5b2 */ /* 0x0002a20008000100 */
[----:B------:R1:W2:Y:S01]  /*0670*/  @!UP3 SYNCS.EXCH.64 URZ, [UR9+0x68], UR6 ;  /* 0x00006806093fb5b2 */ /* 0x0002a20008000100 */
[----:B------:R1:W2:Y:S01]  /*0680*/  @!UP4 SYNCS.EXCH.64 URZ, [UR9+0x70], UR6 ;  /* 0x00007006093fc5b2 */ /* 0x0002a20008000100 */
[----:B------:R1:W2:Y:S01]  /*0690*/  @!UP5 SYNCS.EXCH.64 URZ, [UR9+0x78], UR6 ;  /* 0x00007806093fd5b2 */ /* 0x0002a20008000100 */
[----:B------:R-:W-:Y:S01]  /*06a0*/  NOP ;  /* 0x0000000000007918 */ /* 0x000fe20000000000 */
[----:B--234-:R-:W-:Y:S06]  /*06b0*/  BAR.SYNC.DEFER_BLOCKING 0x0 ;  /* 0x0000000000007b1d */ /* 0x01cfec0000010000 */
[----:B01----:R-:W-:Y:S05]  /*06c0*/  @!P1 BRA `(.L_x_3) ;  /* 0x00000000001c9947 */ /* 0x003fea0003800000 */
[----:B------:R-:W0:Y:S02]  /*06d0*/  LDC.64 R6, c[0x0][0x598] ;  /* 0x00016600ff067b82 */ /* 0x000e240000000a00 */
[----:B0-----:R-:W2:Y:S02]  /*06e0*/  LDG.E.64 R6, desc[UR36][R6.64] ;  /* 0x0000002406067981 */ /* 0x001ea4000c1e1b00 */
[----:B--2---:R-:W-:-:S04]  /*06f0*/  ISETP.NE.U32.AND P0, PT, R6, RZ, PT ;  /* 0x000000ff0600720c */ /* 0x004fc80003f05070 */
[----:B------:R-:W-:-:S13]  /*0700*/  ISETP.NE.AND.EX P0, PT, R7, RZ, PT, P0 ;  /* 0x000000ff0700720c */ /* 0x000fda0003f05300 */
[----:B------:R-:W-:Y:S05]  /*0710*/  @!P0 BRA `(.L_x_3) ;  /* 0x0000000000088947 */ /* 0x000fea0003800000 */
[----:B------:R1:W5:Y:S01]  /*0720*/  LD.E R56, desc[UR36][R6.64] ;  /* 0x0000002406387980 */ /* 0x000362000c101900 */
[----:B------:R-:W-:Y:S05]  /*0730*/  BRA `(.L_x_4) ;  /* 0x0000000000247947 */ /* 0x000fea0003800000 */
.L_x_3:
[----:B------:R-:W-:Y:S02]  /*0740*/  ULDC.64 UR4, c[0x0][0x588] ;  /* 0x0001620000047ab9 */ /* 0x000fe40000000a00 */
[----:B------:R-:W-:-:S04]  /*0750*/  ISETP.NE.U32.AND P0, PT, RZ, UR4, PT ;  /* 0x00000004ff007c0c */ /* 0x000fc8000bf05070 */
[----:B------:R-:W-:-:S13]  /*0760*/  ISETP.NE.AND.EX P0, PT, RZ, UR5, PT, P0 ;  /* 0x00000005ff007c0c */ /* 0x000fda000bf05300 */
[----:B------:R-:W-:Y:S05]  /*0770*/  @!P0 BRA `(.L_x_5) ;  /* 0x00000000000c8947 */ /* 0x000fea0003800000 */
[----:B------:R-:W0:Y:S02]  /*0780*/  LDC.64 R56, c[0x0][0x588] ;  /* 0x00016200ff387b82 */ /* 0x000e240000000a00 */
[----:B0-----:R0:W5:Y:S01]  /*0790*/  LDG.E R56, desc[UR36][R56.64] ;  /* 0x0000002438387981 */ /* 0x001162000c1e1900 */
[----:B------:R-:W-:Y:S05]  /*07a0*/  BRA `(.L_x_4) ;  /* 0x0000000000087947 */ /* 0x000fea0003800000 */
.L_x_5:
[----:B------:R-:W-:Y:S02]  /*07b0*/  ULDC UR4, c[0x0][0x580] ;  /* 0x0001600000047ab9 */ /* 0x000fe40000000800 */
[----:B------:R-:W-:-:S07]  /*07c0*/  IMAD.U32 R56, RZ, RZ, UR4 ;  /* 0x00000004ff387e24 */ /* 0x000fce000f8e00ff */
.L_x_4:
[----:B------:R-:W-:Y:S02]  /*07d0*/  ULDC.64 UR4, c[0x0][0x5a0] ;  /* 0x0001680000047ab9 */ /* 0x000fe40000000a00 */
[----:B------:R-:W-:-:S04]  /*07e0*/  ISETP.NE.U32.AND P0, PT, RZ, UR4, PT ;  /* 0x00000004ff007c0c */ /* 0x000fc8000bf05070 */
[----:B------:R-:W-:-:S13]  /*07f0*/  ISETP.NE.AND.EX P0, PT, RZ, UR5, PT, P0 ;  /* 0x00000005ff007c0c */ /* 0x000fda000bf05300 */
[----:B------:R-:W-:Y:S05]  /*0800*/  @!P0 BRA `(.L_x_6) ;  /* 0x00000000001c8947 */ /* 0x000fea0003800000 */
[----:B-1----:R-:W1:Y:S02]  /*0810*/  LDC.64 R6, c[0x0][0x5a0] ;  /* 0x00016800ff067b82 */ /* 0x002e640000000a00 */
[----:B-1----:R-:W2:Y:S02]  /*0820*/  LDG.E.64 R6, desc[UR36][R6.64] ;  /* 0x0000002406067981 */ /* 0x002ea4000c1e1b00 */
[----:B--2---:R-:W-:-:S04]  /*0830*/  ISETP.NE.U32.AND P0, PT, R6, RZ, PT ;  /* 0x000000ff0600720c */ /* 0x004fc80003f05070 */
[----:B------:R-:W-:-:S13]  /*0840*/  ISETP.NE.AND.EX P0, PT, R7, RZ, PT, P0 ;  /* 0x000000ff0700720c */ /* 0x000fda0003f05300 */
[----:B------:R-:W-:Y:S05]  /*0850*/  @!P0 BRA `(.L_x_6) ;  /* 0x0000000000088947 */ /* 0x000fea0003800000 */
[----:B0-----:R2:W5:Y:S01]  /*0860*/  LD.E R57, desc[UR36][R6.64] ;  /* 0x0000002406397980 */ /* 0x001562000c101900 */
[----:B------:R-:W-:Y:S05]  /*0870*/  BRA `(.L_x_7) ;  /* 0x0000000000247947 */ /* 0x000fea0003800000 */
.L_x_6:
[----:B------:R-:W-:Y:S02]  /*0880*/  ULDC.64 UR4, c[0x0][0x590] ;  /* 0x0001640000047ab9 */ /* 0x000fe40000000a00 */
[----:B------:R-:W-:-:S04]  /*0890*/  ISETP.NE.U32.AND P0, PT, RZ, UR4, PT ;  /* 0x00000004ff007c0c */ /* 0x000fc8000bf05070 */
[----:B------:R-:W-:-:S13]  /*08a0*/  ISETP.NE.AND.EX P0, PT, RZ, UR5, PT, P0 ;  /* 0x00000005ff007c0c */ /* 0x000fda000bf05300 */
[----:B------:R-:W-:Y:S05]  /*08b0*/  @!P0 BRA `(.L_x_8) ;  /* 0x00000000000c8947 */ /* 0x000fea0003800000 */
[----:B-1----:R-:W0:Y:S02]  /*08c0*/  LDC.64 R6, c[0x0][0x590] ;  /* 0x00016400ff067b82 */ /* 0x002e240000000a00 */
[----:B0-----:R0:W5:Y:S01]  /*08d0*/  LDG.E R57, desc[UR36][R6.64] ;  /* 0x0000002406397981 */ /* 0x001162000c1e1900 */
[----:B------:R-:W-:Y:S05]  /*08e0*/  BRA `(.L_x_7) ;  /* 0x0000000000087947 */ /* 0x000fea0003800000 */
.L_x_8:
[----:B------:R-:W-:Y:S02]  /*08f0*/  ULDC UR4, c[0x0][0x584] ;  /* 0x0001610000047ab9 */ /* 0x000fe40000000800 */
[----:B0-----:R-:W-:-:S07]  /*0900*/  IMAD.U32 R57, RZ, RZ, UR4 ;  /* 0x00000004ff397e24 */ /* 0x001fce000f8e00ff */
.L_x_7:
[----:B------:R-:W3:Y:S01]  /*0910*/  LDC R2, c[0x0][0x65c] ;  /* 0x00019700ff027b82 */ /* 0x000ee20000000800 */
[----:B------:R-:W4:Y:S01]  /*0920*/  S2R R14, SR_CTAID.Y ;  /* 0x00000000000e7919 */ /* 0x000f220000002600 */
[----:B------:R-:W-:Y:S01]  /*0930*/  ULDC UR6, c[0x0][0x28c] ;  /* 0x0000a30000067ab9 */ /* 0x000fe20000000800 */
[----:B------:R-:W-:Y:S01]  /*0940*/  ISETP.NE.AND P0, PT, R8, 0x2, PT ;  /* 0x000000020800780c */ /* 0x000fe20003f05270 */
[----:B------:R-:W-:Y:S01]  /*0950*/  UIADD3 UR6, UR6, 0x1f, URZ ;  /* 0x0000001f06067890 */ /* 0x000fe2000fffe03f */
[----:B012---:R-:W0:Y:S01]  /*0960*/  S2R R6, SR_CTAID.X ;  /* 0x0000000000067919 */ /* 0x007e220000002500 */
[----:B------:R-:W-:Y:S01]  /*0970*/  IMAD.MOV.U32 R7, RZ, RZ, RZ ;  /* 0x000000ffff077224 */ /* 0x000fe200078e00ff */
[----:B------:R-:W-:Y:S01]  /*0980*/  UMOV UR38, URZ ;  /* 0x0000003f00267c82 */ /* 0x000fe20008000000 */
[----:B------:R-:W-:Y:S01]  /*0990*/  USHF.R.S32.HI UR7, URZ, 0x1f, UR6 ;  /* 0x0000001f3f077899 */ /* 0x000fe20008011406 */
[----:B------:R-:W-:Y:S01]  /*09a0*/  UMOV UR39, URZ ;  /* 0x0000003f00277c82 */ /* 0x000fe20008000000 */
[----:B------:R-:W-:-:S02]  /*09b0*/  ULDC.64 UR8, c[0x0][0x650] ;  /* 0x0001940000087ab9 */ /* 0x000fc40000000a00 */
[----:B------:R-:W-:-:S04]  /*09c0*/  ULEA.HI UR7, UR7, UR6, URZ, 0x5 ;  /* 0x0000000607077291 */ /* 0x000fc8000f8f283f */
[----:B------:R-:W-:Y:S01]  /*09d0*/  USHF.R.S32.HI UR40, URZ, 0x5, UR7 ;  /* 0x000000053f287899 */ /* 0x000fe20008011407 */
[----:B---3--:R-:W-:-:S13]  /*09e0*/  ISETP.NE.AND P1, PT, R2, 0x1, PT ;  /* 0x000000010200780c */ /* 0x008fda0003f25270 */
[----:B------:R-:W0:Y:S01]  /*09f0*/  @P1 LDC R19, c[0x0][0x10] ;  /* 0x00000400ff131b82 */ /* 0x000e220000000800 */
[----:B----4-:R-:W-:Y:S02]  /*0a00*/  @P1 IMAD.MOV.U32 R8, RZ, RZ, R14 ;  /* 0x000000ffff081224 */ /* 0x010fe400078e000e */
[----:B------:R-:W-:Y:S02]  /*0a10*/  @P1 IMAD.MOV.U32 R9, RZ, RZ, RZ ;  /* 0x000000ffff091224 */ /* 0x000fe400078e00ff */
[----:B------:R-:W-:-:S03]  /*0a20*/  @P1 IMAD.MOV.U32 R17, RZ, RZ, RZ ;  /* 0x000000ffff111224 */ /* 0x000fc600078e00ff */
[----:B------:R-:W1:Y:S01]  /*0a30*/  @!P1 LDC R11, c[0x0][0xc] ;  /* 0x00000300ff0b9b82 */ /* 0x000e620000000800 */
[----:B------:R-:W-:Y:S01]  /*0a40*/  ULDC UR4, c[0x0][0xc] ;  /* 0x0000030000047ab9 */ /* 0x000fe20000000800 */
[----:B------:R-:W-:Y:S02]  /*0a50*/  ULDC UR5, c[0x0][0x10] ;  /* 0x0000040000057ab9 */ /* 0x000fe40000000800 */
[----:B------:R-:W-:-:S04]  /*0a60*/  UIMAD.WIDE.U32 UR4, UR4, UR5, URZ ;  /* 0x00000005040472a5 */ /* 0x000fc8000f8e003f */
[----:B------:R-:W2:Y:S01]  /*0a70*/  LDC R2, c[0x0][0x14] ;  /* 0x00000500ff027b82 */ /* 0x000ea20000000800 */
[----:B0-----:R-:W-:-:S04]  /*0a80*/  @P1 IMAD.WIDE.U32 R18, R6, R19, R8 ;  /* 0x0000001306121225 */ /* 0x001fc800078e0008 */
[----:B------:R-:W-:Y:S02]  /*0a90*/  @P1 IMAD.IADD R17, R19, 0x1, R17 ;  /* 0x0000000113111824 */ /* 0x000fe400078e0211 */
[----:B-1----:R-:W-:-:S04]  /*0aa0*/  @!P1 IMAD.WIDE.U32 R8, R11, R14, R6 ;  /* 0x0000000e0b089225 */ /* 0x002fc800078e0006 */
[----:B------:R-:W-:Y:S02]  /*0ab0*/  @!P1 IMAD.MOV.U32 R18, RZ, RZ, R8 ;  /* 0x000000ffff129224 */ /* 0x000fe400078e0008 */
[----:B------:R-:W-:Y:S02]  /*0ac0*/  @!P1 IMAD.MOV.U32 R17, RZ, RZ, R9 ;  /* 0x000000ffff119224 */ /* 0x000fe400078e0009 */
[----:B--2---:R-:W-:-:S04]  /*0ad0*/  IMAD.WIDE.U32 R12, R2, UR4, RZ ;  /* 0x00000004020c7c25 */ /* 0x004fc8000f8e00ff */
[----:B------:R-:W-:Y:S01]  /*0ae0*/  IMAD R23, R2, UR5, RZ ;  /* 0x0000000502177c24 */ /* 0x000fe2000f8e02ff */
[----:B------:R0:W-:Y:S03]  /*0af0*/  STL.64 [R1], R12 ;  /* 0x0000000c01007387 */ /* 0x0001e60000100a00 */
[----:B------:R-:W-:Y:S01]  /*0b00*/  IMAD.IADD R23, R13, 0x1, R23 ;  /* 0x000000010d177824 */ /* 0x000fe200078e0217 */
[----:B------:R-:W-:Y:S06]  /*0b10*/  @P0 BRA `(.L_x_9) ;  /* 0x0000000000200947 */ /* 0x000fec0003800000 */
[----:B------:R-:W-:Y:S01]  /*0b20*/  UISETP.GE.U32.AND UP0, UPT, UR40, 0x5, UPT ;  /* 0x000000052800788c */ /* 0x000fe2000bf06070 */
[----:B------:R-:W-:Y:S01]  /*0b30*/  IADD3 R18, P0, R18, R12, RZ ;  /* 0x0000000c12127210 */ /* 0x000fe20007f1e0ff */
[----:B------:R-:W-:Y:S01]  /*0b40*/  UIMAD.WIDE.U32 UR4, UR40, -0x33333333, URZ ;  /* 0xcccccccd280478a5 */ /* 0x000fe2000f8e003f */
[----:B------:R-:W-:-:S03]  /*0b50*/  UMOV UR39, URZ ;  /* 0x0000003f00277c82 */ /* 0x000fc60008000000 */
[----:B------:R-:W-:Y:S01]  /*0b60*/  USHF.R.U32.HI UR4, URZ, 0x2, UR5 ;  /* 0x000000023f047899 */ /* 0x000fe20008011605 */
[----:B------:R-:W-:-:S03]  /*0b70*/  IMAD.X R17, R23, 0x1, R17, P0 ;  /* 0x0000000117117824 */ /* 0x000fc600000e0611 */
[----:B------:R-:W-:Y:S02]  /*0b80*/  UIMAD UR38, UR4, -0x5, UR40 ;  /* 0xfffffffb042678a4 */ /* 0x000fe4000f8e0228 */
[----:B------:R-:W-:-:S12]  /*0b90*/  @UP0 ULOP3.LUT UR39, UR4, 0x1, URZ, 0xc0, !UPT ;  /* 0x0000000104270892 */ /* 0x000fd8000f8ec03f */
.L_x_9:
[----:B------:R-:W-:Y:S01]  /*0ba0*/  ISETP.GE.U32.AND P0, PT, R18, UR8, PT ;  /* 0x0000000812007c0c */ /* 0x000fe2000bf06070 */
[----:B------:R-:W-:Y:S01]  /*0bb0*/  IMAD.MOV.U32 R19, RZ, RZ, -0x1 ;  /* 0xffffffffff137424 */ /* 0x000fe200078e00ff */
[----:B------:R-:W-:Y:S01]  /*0bc0*/  PRMT R8, RZ, 0x7610, R8 ;  /* 0x00007610ff087816 */ /* 0x000fe20000000008 */
[----:B------:R-:W-:Y:S01]  /*0bd0*/  IMAD.MOV.U32 R22, RZ, RZ, -0x1 ;  /* 0xffffffffff167424 */ /* 0x000fe200078e00ff */
[----:B------:R-:W-:Y:S01]  /*0be0*/  ISETP.GE.U32.AND.EX P0, PT, R17, UR9, PT, P0 ;  /* 0x0000000911007c0c */ /* 0x000fe2000bf06100 */
[----:B------:R-:W-:-:S12]  /*0bf0*/  IMAD.MOV.U32 R2, RZ, RZ, -0x1 ;  /* 0xffffffffff027424 */ /* 0x000fd800078e00ff */
[----:B------:R-:W-:Y:S05]  /*0c00*/  @P0 BRA `(.L_x_10) ;  /* 0x00000004005c0947 */ /* 0x000fea0003800000 */
[----:B------:R-:W1:Y:S01]  /*0c10*/  LDC.64 R20, c[0x0][0x628] ;  /* 0x00018a00ff147b82 */ /* 0x000e620000000a00 */
[----:B------:R-:W-:Y:S02]  /*0c20*/  IMAD.MOV.U32 R8, RZ, RZ, R18 ;  /* 0x000000ffff087224 */ /* 0x000fe400078e0012 */
[----:B------:R-:W-:-:S05]  /*0c30*/  IMAD.MOV.U32 R9, RZ, RZ, R17 ;  /* 0x000000ffff097224 */ /* 0x000fca00078e0011 */
[----:B------:R-:W2:Y:S08]  /*0c40*/  LDC R2, c[0x0][0x630] ;  /* 0x00018c00ff027b82 */ /* 0x000eb00000000800 */
[----:B------:R-:W3:Y:S01]  /*0c50*/  LDC.64 R24, c[0x0][0x620] ;  /* 0x00018800ff187b82 */ /* 0x000ee20000000a00 */
[----:B-1----:R-:W-:-:S04]  /*0c60*/  ISETP.NE.U32.AND P0, PT, R20, RZ, PT ;  /* 0x000000ff1400720c */ /* 0x002fc80003f05070 */
[----:B------:R-:W-:-:S13]  /*0c70*/  ISETP.NE.AND.EX P0, PT, R21, RZ, PT, P0 ;  /* 0x000000ff1500720c */ /* 0x000fda0003f05300 */
[----:B--23--:R-:W-:Y:S05]  /*0c80*/  @!P0 BRA `(.L_x_11) ;  /* 0x0000000000288947 */ /* 0x00cfea0003800000 */
[----:B0-----:R-:W0:Y:S02]  /*0c90*/  LDC R13, c[0x0][0x634] ;  /* 0x00018d00ff0d7b82 */ /* 0x001e240000000800 */
[----:B0-----:R-:W-:-:S05]  /*0ca0*/  IADD3 R13, P0, R18, R13, RZ ;  /* 0x0000000d120d7210 */ /* 0x001fca0007f1e0ff */
[----:B------:R-:W-:-:S04]  /*0cb0*/  IMAD.X R15, RZ, RZ, R17, P0 ;  /* 0x000000ffff0f7224 */ /* 0x000fc800000e0611 */
[----:B------:R-:W-:-:S04]  /*0cc0*/  IMAD.WIDE.U32 R8, R15, R20, RZ ;  /* 0x000000140f087225 */ /* 0x000fc800078e00ff */
[----:B------:R-:W-:-:S04]  /*0cd0*/  IMAD.WIDE.U32 R10, P0, R13, R21, R8 ;  /* 0x000000150d0a7225 */ /* 0x000fc80007800008 */
[----:B------:R-:W-:-:S04]  /*0ce0*/  IMAD.WIDE.U32 R8, R13, R20, RZ ;  /* 0x000000140d087225 */ /* 0x000fc800078e00ff */
[----:B------:R-:W-:Y:S01]  /*0cf0*/  IMAD.X R13, RZ, RZ, RZ, P0 ;  /* 0x000000ffff0d7224 */ /* 0x000fe200000e06ff */
[----:B------:R-:W-:Y:S01]  /*0d00*/  IADD3 RZ, P0, R9, R10, RZ ;  /* 0x0000000a09ff7210 */ /* 0x000fe20007f1e0ff */
[----:B------:R-:W-:-:S04]  /*0d10*/  IMAD.MOV.U32 R12, RZ, RZ, R11 ;  /* 0x000000ffff0c7224 */ /* 0x000fc800078e000b */
[----:B------:R-:W-:-:S08]  /*0d20*/  IMAD.WIDE.U32.X R8, R15, R21, R12, P0 ;  /* 0x000000150f087225 */ /* 0x000fd000000e040c */
.L_x_11:
[-CC-:B------:R-:W-:Y:S01]  /*0d30*/  SHF.R.U64 R31, R8, R2.reuse, R9.reuse ;  /* 0x00000002081f7219 */ /* 0x180fe20000001209 */
[----:B0-----:R-:W0:Y:S01]  /*0d40*/  LDC R12, c[0x0][0x618] ;  /* 0x00018600ff0c7b82 */ /* 0x001e220000000800 */
[----:B------:R-:W-:Y:S01]  /*0d50*/  SHF.R.U32.HI R7, RZ, R2, R9 ;  /* 0x00000002ff077219 */ /* 0x000fe20000011609 */
[----:B------:R-:W-:Y:S01]  /*0d60*/  ULDC UR4, c[0x0][0x150] ;  /* 0x0000540000047ab9 */ /* 0x000fe20000000800 */
[----:B------:R-:W-:Y:S01]  /*0d70*/  IADD3 R11, P0, RZ, -R31, RZ ;  /* 0x8000001fff0b7210 */ /* 0x000fe20007f1e0ff */
[----:B------:R-:W-:Y:S01]  /*0d80*/  IMAD.MOV.U32 R19, RZ, RZ, R17 ;  /* 0x000000ffff137224 */ /* 0x000fe200078e0011 */
[----:B------:R-:W-:-:S03]  /*0d90*/  I2FP.F32.U32 R2, R6 ;  /* 0x0000000600027245 */ /* 0x000fc60000201000 */
[----:B------:R-:W1:Y:S01]  /*0da0*/  LDC.64 R26, c[0x0][0x640] ;  /* 0x00019000ff1a7b82 */ /* 0x000e620000000a00 */
[----:B------:R-:W-:Y:S02]  /*0db0*/  IMAD.X R13, RZ, RZ, ~R7, P0 ;  /* 0x000000ffff0d7224 */ /* 0x000fe400000e0e07 */
[----:B------:R-:W-:Y:S01]  /*0dc0*/  FMUL R2, R2, UR4 ;  /* 0x0000000402027c20 */ /* 0x000fe20008400000 */
[----:B------:R-:W-:Y:S01]  /*0dd0*/  IMAD.WIDE.U32 R8, R11, R24, R18 ;  /* 0x000000180b087225 */ /* 0x000fe200078e0012 */
[----:B------:R-:W-:-:S03]  /*0de0*/  ULDC UR4, c[0x0][0x154] ;  /* 0x0000550000047ab9 */ /* 0x000fc60000000800 */
[----:B------:R-:W-:Y:S01]  /*0df0*/  IMAD R10, R13, R24, RZ ;  /* 0x000000180d0a7224 */ /* 0x000fe200078e02ff */
[----:B------:R-:W2:Y:S01]  /*0e00*/  LDC R7, c[0x0][0x144] ;  /* 0x00005100ff077b82 */ /* 0x000ea20000000800 */
[----:B------:R-:W3:Y:S02]  /*0e10*/  F2I.U32.TRUNC.NTZ R2, R2 ;  /* 0x0000000200027305 */ /* 0x000ee4000020f000 */
[----:B------:R-:W-:-:S04]  /*0e20*/  IMAD R11, R11, R25, R10 ;  /* 0x000000190b0b7224 */ /* 0x000fc800078e020a */
[----:B------:R-:W-:Y:S01]  /*0e30*/  IMAD.IADD R9, R9, 0x1, R11 ;  /* 0x0000000109097824 */ /* 0x000fe200078e020b */
[----:B------:R-:W4:Y:S01]  /*0e40*/  LDC R22, c[0x0][0x608] ;  /* 0x00018200ff167b82 */ /* 0x000f220000000800 */
[----:B------:R-:W-:-:S03]  /*0e50*/  IMAD.MOV.U32 R11, RZ, RZ, -0x1 ;  /* 0xffffffffff0b7424 */ /* 0x000fc600078e00ff */
[--C-:B0-----:R-:W-:Y:S02]  /*0e60*/  SHF.R.U64 R20, R8, R12, R9.reuse ;  /* 0x0000000c08147219 */ /* 0x101fe40000001209 */
[----:B------:R-:W-:Y:S02]  /*0e70*/  I2FP.F32.U32 R8, R14 ;  /* 0x0000000e00087245 */ /* 0x000fe40000201000 */
[----:B------:R-:W0:Y:S01]  /*0e80*/  LDC R24, c[0x0][0x658] ;  /* 0x00019600ff187b82 */ /* 0x000e220000000800 */
[----:B-1----:R-:W-:Y:S01]  /*0e90*/  ISETP.NE.U32.AND P0, PT, R26, RZ, PT ;  /* 0x000000ff1a00720c */ /* 0x002fe20003f05070 */
[----:B---3--:R-:W-:Y:S02]  /*0ea0*/  IMAD.MOV R10, RZ, RZ, -R2 ;  /* 0x000000ffff0a7224 */ /* 0x008fe400078e0a02 */
[----:B------:R-:W-:Y:S01]  /*0eb0*/  FMUL R8, R8, UR4 ;  /* 0x0000000408087c20 */ /* 0x000fe20008400000 */
[----:B------:R-:W-:Y:S02]  /*0ec0*/  SHF.R.U32.HI R9, RZ, R12, R9 ;  /* 0x0000000cff097219 */ /* 0x000fe40000011609 */
[----:B------:R-:W-:Y:S01]  /*0ed0*/  ISETP.NE.AND.EX P0, PT, R27, RZ, PT, P0 ;  /* 0x000000ff1b00720c */ /* 0x000fe20003f05300 */
[----:B------:R1:W3:Y:S01]  /*0ee0*/  F2I.U32.TRUNC.NTZ R15, R8 ;  /* 0x00000008000f7305 */ /* 0x0002e2000020f000 */
[----:B------:R-:W1:Y:S01]  /*0ef0*/  LDC R19, c[0x0][0x148] ;  /* 0x00005200ff137b82 */ /* 0x000e620000000800 */
[----:B--2---:R-:W-:-:S07]  /*0f00*/  IMAD R2, R7, R10, R6 ;  /* 0x0000000a07027224 */ /* 0x004fce00078e0206 */
[----:B------:R-:W2:Y:S01]  /*0f10*/  LDC R25, c[0x0][0x600] ;  /* 0x00018000ff197b82 */ /* 0x000ea20000000800 */
[-CC-:B----4-:R-:W-:Y:S02]  /*0f20*/  SHF.R.U64 R32, R20, R22.reuse, R9.reuse ;  /* 0x0000001614207219 */ /* 0x190fe40000001209 */
[----:B------:R-:W-:Y:S01]  /*0f30*/  SHF.R.U32.HI R7, RZ, R22, R9 ;  /* 0x00000016ff077219 */ /* 0x000fe20000011609 */
[----:B------:R-:W-:-:S04]  /*0f40*/  IMAD.MOV.U32 R9, RZ, RZ, 0x1 ;  /* 0x00000001ff097424 */ /* 0x000fc800078e00ff */
[----:B------:R-:W4:Y:S01]  /*0f50*/  LDC R28, c[0x0][0x648] ;  /* 0x00019200ff1c7b82 */ /* 0x000f220000000800 */
[-C--:B0-----:R-:W-:Y:S02]  /*0f60*/  SHF.L.U32 R6, R11, R24.reuse, RZ ;  /* 0x000000180b067219 */ /* 0x081fe400000006ff */
[--C-:B------:R-:W-:Y:S02]  /*0f70*/  SHF.R.U64 R22, R32, R24, R7.reuse ;  /* 0x0000001820167219 */ /* 0x100fe40000001207 */
[----:B------:R-:W-:Y:S02]  /*0f80*/  LOP3.LUT R13, RZ, R6, RZ, 0x33, !PT ;  /* 0x00000006ff0d7212 */ /* 0x000fe400078e33ff */
[-C--:B------:R-:W-:Y:S01]  /*0f90*/  SHF.R.U32.HI R7, RZ, R24.reuse, R7 ;  /* 0x00000018ff077219 */ /* 0x080fe20000011607 */
[----:B------:R-:W0:Y:S01]  /*0fa0*/  LDC R29, c[0x0][0x638] ;  /* 0x00018e00ff1d7b82 */ /* 0x000e220000000800 */
[----:B------:R-:W-:Y:S01]  /*0fb0*/  SHF.L.U32 R12, R9, R24, RZ ;  /* 0x00000018090c7219 */ /* 0x000fe200000006ff */
[----:B------:R-:W-:-:S06]  /*0fc0*/  IMAD.MOV.U32 R6, RZ, RZ, R22 ;  /* 0x000000ffff067224 */ /* 0x000fcc00078e0016 */
[----:B------:R-:W0:Y:S01]  /*0fd0*/  LDC R30, c[0x0][0x610] ;  /* 0x00018400ff1e7b82 */ /* 0x000e220000000800 */
[----:B-1-3--:R-:W-:Y:S05]  /*0fe0*/  @!P0 BRA `(.L_x_12) ;  /* 0x0000000000288947 */ /* 0x00afea0003800000 */
[----:B------:R-:W1:Y:S02]  /*0ff0*/  LDC R11, c[0x0][0x64c] ;  /* 0x00019300ff0b7b82 */ /* 0x000e640000000800 */
[----:B-1----:R-:W-:-:S05]  /*1000*/  IADD3 R11, P0, R22, R11, RZ ;  /* 0x0000000b160b7210 */ /* 0x002fca0007f1e0ff */
        /* <DEDUP_REMOVED lines=8> */
.L_x_12:
[----:B----4-:R-:W-:Y:S01]  /*1090*/  SHF.R.U64 R6, R6, R28, R7 ;  /* 0x0000001c06067219 */ /* 0x010fe20000001207 */
[----:B--2---:R-:W-:Y:S01]  /*10a0*/  VIADD R7, R25, 0xffffffff ;  /* 0xffffffff19077836 */ /* 0x004fe20000000000 */
[----:B------:R-:W-:Y:S01]  /*10b0*/  LOP3.LUT R13, R32, R13, RZ, 0xc0, !PT ;  /* 0x0000000d200d7212 */ /* 0x000fe200078ec0ff */
[----:B------:R-:W-:Y:S02]  /*10c0*/  IMAD.MOV R15, RZ, RZ, -R15 ;  /* 0x000000ffff0f7224 */ /* 0x000fe400078e0a0f */
[----:B------:R-:W-:Y:S01]  /*10d0*/  IMAD.MOV R8, RZ, RZ, -R6 ;  /* 0x000000ffff087224 */ /* 0x000fe200078e0a06 */
[----:B------:R-:W-:Y:S01]  /*10e0*/  LOP3.LUT R7, R20, R7, RZ, 0xc0, !PT ;  /* 0x0000000714077212 */ /* 0x000fe200078ec0ff */
[----:B------:R-:W-:Y:S02]  /*10f0*/  IMAD R13, R12, R6, R13 ;  /* 0x000000060c0d7224 */ /* 0x000fe400078e020d */
[----:B------:R-:W-:Y:S02]  /*1100*/  @P1 IMAD R2, R19, R15, R14 ;  /* 0x0000000f13021224 */ /* 0x000fe400078e020e */
[----:B0-----:R-:W-:-:S02]  /*1110*/  IMAD R6, R8, R29, R22 ;  /* 0x0000001d08067224 */ /* 0x001fc400078e0216 */
[----:B------:R-:W-:Y:S02]  /*1120*/  IMAD R2, R13, R30, R2 ;  /* 0x0000001e0d027224 */ /* 0x000fe400078e0202 */
[----:B------:R-:W-:Y:S02]  /*1130*/  IMAD R19, R6, R25, R7 ;  /* 0x0000001906137224 */ /* 0x000fe400078e0207 */
[----:B------:R-:W-:-:S03]  /*1140*/  IMAD.MOV.U32 R8, RZ, RZ, 0x1 ;  /* 0x00000001ff087424 */ /* 0x000fc600078e00ff */
[----:B------:R-:W-:Y:S02]  /*1150*/  SEL R22, R19, R2, !P1 ;  /* 0x0000000213167207 */ /* 0x000fe40004800000 */
[----:B------:R-:W-:Y:S01]  /*1160*/  SEL R19, R2, R19, !P1 ;  /* 0x0000001302137207 */ /* 0x000fe20004800000 */
[----:B------:R-:W-:-:S07]  /*1170*/  IMAD.MOV.U32 R2, RZ, RZ, R31 ;  /* 0x000000ffff027224 */ /* 0x000fce00078e001f */
.L_x_10:
[----:B------:R-:W-:Y:S05]  /*1180*/  @!P2 BRA `(.L_x_13) ;  /* 0x000000340090a947 */ /* 0x000fea0003800000 */
[----:B------:R-:W-:-:S13]  /*1190*/  ISETP.GT.U32.AND P0, PT, R33, 0x1, PT ;  /* 0x000000012100780c */ /* 0x000fda0003f04070 */
[----:B------:R-:W-:Y:S05]  /*11a0*/  @P0 EXIT ;  /* 0x000000000000094d */ /* 0x000fea0003800000 */
.L_x_14:
[----:B------:R-:W-:-:S08]  /*11b0*/  NOP ;  /* 0x0000000000007918 */ /* 0x000fd00000000000 */
[----:B------:R-:W1:Y:S02]  /*11c0*/  USETMAXREG.TRY_ALLOC.CTAPOOL UP0, 0xe8 ;  /* 0x000000e8000079c8 */ /* 0x000e640008000600 */
[----:B-1----:R-:W-:-:S13]  /*11d0*/  PLOP3.LUT P0, PT, PT, PT, UP0, 0x80, 0x0 ;  /* 0x000000000000781c */ /* 0x002fda0003f0f008 */
[----:B------:R-:W-:Y:S05]  /*11e0*/  @!P0 BRA `(.L_x_14) ;  /* 0xfffffffc00f08947 */ /* 0x000fea000383ffff */
[----:B------:R-:W-:-:S13]  /*11f0*/  LOP3.LUT P0, RZ, R8, 0xff, RZ, 0xc0, !PT ;  /* 0x000000ff08ff7812 */ /* 0x000fda000780c0ff */
[----:B------:R-:W-:Y:S05]  /*1200*/  @!P0 EXIT ;  /* 0x000000000000894d */ /* 0x000fea0003800000 */
[----:B------:R-:W1:Y:S01]  /*1210*/  S2UR UR4, SR_CgaCtaId ;  /* 0x00000000000479c3 */ /* 0x000e620000008800 */
[----:B------:R-:W-:Y:S01]  /*1220*/  VIADD R6, R5, 0xffffffff ;  /* 0xffffffff05067836 */ /* 0x000fe20000000000 */
[----:B------:R-:W-:Y:S01]  /*1230*/  SHF.R.S32.HI R0, RZ, 0x1f, R3 ;  /* 0x0000001fff007819 */ /* 0x000fe20000011403 */
[----:B------:R-:W-:Y:S01]  /*1240*/  UMOV UR41, 0x400 ;  /* 0x0000040000297882 */ /* 0x000fe20000000000 */
[----:B------:R-:W-:Y:S01]  /*1250*/  UISETP.LT.AND UP0, UPT, UR40, 0x1, UPT ;  /* 0x000000012800788c */ /* 0x000fe2000bf01270 */
[----:B------:R-:W-:Y:S01]  /*1260*/  LOP3.LUT R70, R16, 0x1, RZ, 0xfc, !PT ;  /* 0x0000000110467812 */ /* 0x000fe200078efcff */
[----:B------:R-:W-:Y:S01]  /*1270*/  ULDC UR6, c[0x0][0x284] ;  /* 0x0000a10000067ab9 */ /* 0x000fe20000000800 */
[----:B------:R-:W-:Y:S01]  /*1280*/  R2UR UR42, R6 ;  /* 0x00000000062a72ca */ /* 0x000fe200000e0000 */
[----:B------:R-:W-:Y:S01]  /*1290*/  USEL UR43, UR40, 0x1, UP0 ;  /* 0x00000001282b7887 */ /* 0x000fe20008000000 */
[CC--:B------:R-:W-:Y:S01]  /*12a0*/  LEA.HI R4, R0.reuse, R3.reuse, RZ, 0x2 ;  /* 0x0000000300047211 */ /* 0x0c0fe200078f10ff */
[----:B------:R-:W-:Y:S01]  /*12b0*/  USHF.L.U32 UR46, UR40, 0x1, URZ ;  /* 0x00000001282e7899 */ /* 0x000fe2000800063f */
[----:B------:R-:W-:Y:S01]  /*12c0*/  LEA.HI R0, R0, R3, RZ, 0x5 ;  /* 0x0000000300007211 */ /* 0x000fe200078f28ff */
[----:B------:R-:W-:Y:S01]  /*12d0*/  UIADD3 UR43, -UR43, UR40, URZ ;  /* 0x000000282b2b7290 */ /* 0x000fe2000fffe13f */
[----:B------:R-:W-:-:S02]  /*12e0*/  SHF.R.S32.HI R58, RZ, 0x2, R4 ;  /* 0x00000002ff3a7819 */ /* 0x000fc40000011404 */
[----:B------:R-:W-:Y:S02]  /*12f0*/  SHF.R.S32.HI R5, RZ, 0x1f, R4 ;  /* 0x0000001fff057819 */ /* 0x000fe40000011404 */
[----:B------:R-:W-:Y:S02]  /*1300*/  LOP3.LUT R60, R4, 0xfffffffc, RZ, 0xc0, !PT ;  /* 0xfffffffc043c7812 */ /* 0x000fe400078ec0ff */
[----:B------:R-:W-:Y:S01]  /*1310*/  LEA.HI R5, R5, R58, RZ, 0x3 ;  /* 0x0000003a05057211 */ /* 0x000fe200078f18ff */
[----:B------:R-:W-:Y:S01]  /*1320*/  USHF.L.U32 UR42, UR42, 0x3, URZ ;  /* 0x000000032a2a7899 */ /* 0x000fe2000800063f */
[----:B------:R-:W-:Y:S01]  /*1330*/  ISETP.NE.AND P0, PT, R6, RZ, PT ;  /* 0x000000ff0600720c */ /* 0x000fe20003f05270 */
[----:B------:R-:W-:Y:S01]  /*1340*/  IMAD.IADD R60, R3, 0x1, -R60 ;  /* 0x00000001033c7824 */ /* 0x000fe200078e0a3c */
[----:B------:R-:W-:Y:S01]  /*1350*/  LOP3.LUT R5, R5, 0xfffffff8, RZ, 0xc0, !PT ;  /* 0xfffffff805057812 */ /* 0x000fe200078ec0ff */
[----:B-1----:R-:W-:Y:S01]  /*1360*/  ULEA UR41, UR4, UR41, 0x18 ;  /* 0x0000002904297291 */ /* 0x002fe2000f8ec03f */
[----:B------:R-:W-:Y:S01]  /*1370*/  SEL R71, RZ, 0x1, P0 ;  /* 0x00000001ff477807 */ /* 0x000fe20000000000 */
[----:B------:R-:W-:-:S02]  /*1380*/  IMAD.U32 R62, RZ, RZ, UR42 ;  /* 0x0000002aff3e7e24 */ /* 0x000fc4000f8e00ff */
[----:B------:R-:W-:Y:S01]  /*1390*/  UIADD3 UR47, UR41, 0x60, URZ ;  /* 0x00000060292f7890 */ /* 0x000fe2000fffe03f */
[----:B------:R-:W-:Y:S01]  /*13a0*/  IMAD.IADD R58, R58, 0x1, -R5 ;  /* 0x000000013a3a7824 */ /* 0x000fe200078e0a05 */
[----:B------:R-:W-:Y:S01]  /*13b0*/  UIADD3 UR4, UR41, 0x5180, URZ ;  /* 0x0000518029047890 */ /* 0x000fe2000fffe03f */
[----:B------:R-:W-:Y:S01]  /*13c0*/  SHF.R.S32.HI R5, RZ, 0x5, R0 ;  /* 0x00000005ff057819 */ /* 0x000fe20000011400 */
[----:B------:R-:W-:Y:S01]  /*13d0*/  UIADD3 UR5, UR41, 0x180, URZ ;  /* 0x0000018029057890 */ /* 0x000fe2000fffe03f */
[C---:B------:R-:W-:Y:S01]  /*13e0*/  LOP3.LUT R64, R62.reuse, 0x8, RZ, 0xc0, !PT ;  /* 0x000000083e407812 */ /* 0x040fe200078ec0ff */
[----:B------:R-:W-:Y:S01]  /*13f0*/  USHF.R.U32.HI UR4, URZ, 0x4, UR4 ;  /* 0x000000043f047899 */ /* 0x000fe20008011604 */
[--C-:B------:R-:W-:Y:S01]  /*1400*/  SHF.R.S32.HI R59, RZ, 0x1f, R58.reuse ;  /* 0x0000001fff3b7819 */ /* 0x100fe2000001143a */
[----:B------:R-:W-:Y:S01]  /*1410*/  USHF.R.U32.HI UR5, URZ, 0x4, UR5 ;  /* 0x000000043f057899 */ /* 0x000fe20008011605 */
[C-C-:B------:R-:W-:Y:S01]  /*1420*/  IMAD R65, R5.reuse, -0x10, -R58.reuse ;  /* 0xfffffff005417824 */ /* 0x140fe200078e0a3a */
[----:B------:R-:W-:Y:S01]  /*1430*/  ULOP3.LUT UR4, UR4, 0x3fff, URZ, 0xc0, !UPT ;  /* 0x00003fff04047892 */ /* 0x000fe2000f8ec03f */
[----:B------:R-:W-:Y:S01]  /*1440*/  IMAD.U32 R61, RZ, RZ, UR47 ;  /* 0x0000002fff3d7e24 */ /* 0x000fe2000f8e00ff */
[----:B------:R-:W-:Y:S01]  /*1450*/  ULOP3.LUT UR5, UR5, 0x3fff, URZ, 0xc0, !UPT ;  /* 0x00003fff05057892 */ /* 0x000fe2000f8ec03f */
[----:B------:R-:W-:Y:S01]  /*1460*/  IMAD.WIDE R58, R5, 0x10, R58 ;  /* 0x00000010053a7825 */ /* 0x000fe200078e023a */
[----:B------:R-:W-:Y:S01]  /*1470*/  LOP3.LUT R62, R62, 0x8, RZ, 0xc, !PT ;  /* 0x000000083e3e7812 */ /* 0x000fe200078e0cff */
[----:B------:R-:W-:Y:S01]  /*1480*/  ULOP3.LUT UR44, UR4, 0x10000, URZ, 0xfc, !UPT ;  /* 0x00010000042c7892 */ /* 0x000fe2000f8efc3f */
[----:B------:R-:W-:Y:S01]  /*1490*/  LOP3.LUT R64, R64, 0x18, RZ, 0x3c, !PT ;  /* 0x0000001840407812 */ /* 0x000fe200078e3cff */
[----:B------:R-:W-:Y:S01]  /*14a0*/  VIADD R63, R61, UR42 ;  /* 0x0000002a3d3f7c36 */ /* 0x000fe20008000000 */
[----:B------:R-:W-:Y:S01]  /*14b0*/  ULOP3.LUT UR45, UR5, 0x10000, URZ, 0xfc, !UPT ;  /* 0x00010000052d7892 */ /* 0x000fe2000f8efc3f */
[----:B------:R-:W-:-:S11]  /*14c0*/  VIADD R65, R65, UR6 ;  /* 0x0000000641417c36 */ /* 0x000fd60008000000 */
.L_x_98:
[----:B------:R-:W-:Y:S01]  /*14d0*/  SHF.L.U32 R0, R71, 0x1f, RZ ;  /* 0x0000001f47007819 */ /* 0x000fe200000006ff */
[----:B------:R-:W-:Y:S02]  /*14e0*/  ULDC UR4, c[0x0][0x28c] ;  /* 0x0000a30000047ab9 */ /* 0x000fe40000000800 */
[----:B------:R-:W-:Y:S01]  /*14f0*/  ISETP.LT.AND P1, PT, RZ, UR4, PT ;  /* 0x00000004ff007c0c */ /* 0x000fe2000bf21270 */
[----:B-1----:R-:W1:Y:S02]  /*1500*/  SYNCS.PHASECHK.TRANS64.TRYWAIT P0, [R61+UR42], R0 ;  /* 0x000000003d0075a7 */ /* 0x002e64000800016a */
[----:B-1-34-:R-:W-:Y:S10]  /*1510*/  @!P0 BRA `(.L_x_15) ;  /* 0x0000004000c08947 */ /* 0x01aff40003800000 */
.L_x_121:
[----:B------:R-:W-:Y:S05]  /*1520*/  @P1 BRA `(.L_x_16) ;  /* 0x0000000000401947 */ /* 0x000fea0003800000 */
[----:B-1----:R-:W-:Y:S01]  /*1530*/  MOV R0, 0x0 ;  /* 0x0000000000007802 */ /* 0x002fe20000000f00 */
[----:B------:R-:W-:Y:S01]  /*1540*/  ULDC.64 UR4, c[0x4][0x68] ;  /* 0x01001a0000047ab9 */ /* 0x000fe20000000a00 */
[----:B------:R-:W-:Y:S01]  /*1550*/  ULDC.64 UR6, c[0x4][0x8] ;  /* 0x0100020000067ab9 */ /* 0x000fe20000000a00 */
[----:B------:R-:W-:Y:S01]  /*1560*/  IMAD.U32 R4, RZ, RZ, UR4 ;  /* 0x00000004ff047e24 */ /* 0x000fe2000f8e00ff */
[----:B------:R1:W2:Y:S01]  /*1570*/  LDC.64 R14, c[0x4][R0] ;  /* 0x01000000000e7b82 */ /* 0x0002a20000000a00 */
[----:B------:R-:W-:Y:S01]  /*1580*/  IMAD.U32 R5, RZ, RZ, UR5 ;  /* 0x00000005ff057e24 */ /* 0x000fe2000f8e00ff */
[----:B------:R-:W-:Y:S01]  /*1590*/  ULDC.64 UR4, c[0x4][0x70] ;  /* 0x01001c0000047ab9 */ /* 0x000fe20000000a00 */
[----:B------:R-:W-:Y:S02]  /*15a0*/  IMAD.U32 R10, RZ, RZ, UR6 ;  /* 0x00000006ff0a7e24 */ /* 0x000fe4000f8e00ff */
[----:B------:R-:W-:Y:S02]  /*15b0*/  IMAD.U32 R6, RZ, RZ, UR4 ;  /* 0x00000004ff067e24 */ /* 0x000fe4000f8e00ff */
[----:B------:R-:W-:-:S02]  /*15c0*/  IMAD.U32 R7, RZ, RZ, UR5 ;  /* 0x00000005ff077e24 */ /* 0x000fc4000f8e00ff */
[----:B------:R-:W-:Y:S02]  /*15d0*/  IMAD.U32 R11, RZ, RZ, UR7 ;  /* 0x00000007ff0b7e24 */ /* 0x000fe4000f8e00ff */
[----:B------:R-:W-:Y:S02]  /*15e0*/  IMAD.MOV.U32 R8, RZ, RZ, 0x1e1 ;  /* 0x000001e1ff087424 */ /* 0x000fe400078e00ff */
[----:B0-----:R-:W-:Y:S02]  /*15f0*/  IMAD.MOV.U32 R12, RZ, RZ, 0x1 ;  /* 0x00000001ff0c7424 */ /* 0x001fe400078e00ff */
[----:B-1----:R-:W-:-:S07]  /*1600*/  IMAD.MOV.U32 R13, RZ, RZ, RZ ;  /* 0x000000ffff0d7224 */ /* 0x002fce00078e00ff */
[----:B------:R-:W-:-:S07]  /*1610*/  LEPC R20, `(.L_x_16) ;  /* 0x000000001014794e */ /* 0x000fce0000000000 */
[----:B--2--5:R-:W-:Y:S05]  /*1620*/  CALL.ABS.NOINC R14 ;  /* 0x000000000e007343 */ /* 0x024fea0003c00000 */
.L_x_16:
[----:B------:R-:W-:-:S13]  /*1630*/  ISETP.NE.AND P0, PT, R70, 0x3, PT ;  /* 0x000000034600780c */ /* 0x000fda0003f05270 */
[----:B------:R-:W-:Y:S05]  /*1640*/  @!P0 BRA `(.L_x_17) ;  /* 0x0000000000048947 */ /* 0x000fea0003800000 */
[----:B------:R-:W-:Y:S01]  /*1650*/  BPT.TRAP 0x1 ;  /* 0x000000040000795c */ /* 0x000fe20000300000 */
.L_x_17:
[----:B------:R-:W-:Y:S02]  /*1660*/  IMAD.U32 R3, RZ, RZ, UR38 ;  /* 0x00000026ff037e24 */ /* 0x000fe4000f8e00ff */
[----:B-1----:R-:W-:-:S03]  /*1670*/  IMAD.U32 R0, RZ, RZ, UR39 ;  /* 0x00000027ff007e24 */ /* 0x002fc6000f8e00ff */
[----:B------:R-:W-:Y:S02]  /*1680*/  LEA R3, R3, UR41, 0x3 ;  /* 0x0000002903037c11 */ /* 0x000fe4000f8e18ff */
[----:B------:R-:W-:-:S04]  /*1690*/  SHF.L.U32 R0, R0, 0x1f, RZ ;  /* 0x0000001f00007819 */ /* 0x000fc800000006ff */
[----:B------:R1:W2:Y:S01]  /*16a0*/  SYNCS.PHASECHK.TRANS64.TRYWAIT P1, [R3+URZ], R0 ;  /* 0x00000000030075a7 */ /* 0x0002a2000802017f */
[----:B------:R-:W-:Y:S05]  /*16b0*/  @!P0 BRA `(.L_x_18) ;  /* 0x0000000000048947 */ /* 0x000fea0003800000 */
[----:B------:R-:W-:Y:S01]  /*16c0*/  BPT.TRAP 0x1 ;  /* 0x000000040000795c */ /* 0x000fe20000300000 */
.L_x_18:
[----:B--2---:R-:W-:Y:S05]  /*16d0*/  @P1 BRA `(.L_x_19) ;  /* 0x0000000000081947 */ /* 0x004fea0003800000 */
[----:B------:R-:W2:Y:S02]  /*16e0*/  SYNCS.PHASECHK.TRANS64.TRYWAIT P1, [R3+URZ], R0 ;  /* 0x00000000030075a7 */ /* 0x000ea4000802017f */
[----:B--2---:R-:W-:Y:S05]  /*16f0*/  @!P1 BRA `(.L_x_20) ;  /* 0x00000040005c9947 */ /* 0x004fea0003800000 */
.L_x_19:
[----:B------:R-:W-:Y:S05]  /*1700*/  WARPSYNC.ALL ;  /* 0x0000000000007948 */ /* 0x000fea0003800000 */
[----:B------:R-:W-:Y:S01]  /*1710*/  ULEA UR4, UR38, UR45, 0x8 ;  /* 0x0000002d26047291 */ /* 0x000fe2000f8e403f */
[----:B------:R-:W-:Y:S01]  /*1720*/  WARPGROUP.ARRIVE ;  /* 0x00000000000079c5 */ /* 0x000fe20000000000 */
[----:B------:R-:W-:Y:S01]  /*1730*/  ULEA UR6, UR38, UR44, 0x8 ;  /* 0x0000002c26067291 */ /* 0x000fe2000f8e403f */
[----:B-12---:R-:W-:Y:S01]  /*1740*/  IMAD.U32 R0, RZ, RZ, UR43 ;  /* 0x0000002bff007e24 */ /* 0x006fe2000f8e00ff */
[----:B------:R-:W-:Y:S01]  /*1750*/  UMOV UR5, 0x80000020 ;  /* 0x8000002000057882 */ /* 0x000fe20000000000 */
[----:B------:R-:W-:-:S03]  /*1760*/  UMOV UR7, 0x80000020 ;  /* 0x8000002000077882 */ /* 0x000fc60000000000 */
[----:B------:R-:W-:-:S03]  /*1770*/  ISETP.GE.AND P1, PT, R0, 0x1, PT ;  /* 0x000000010000780c */ /* 0x000fc60003f26270 */
[----:B------:R-:W-:Y:S01]  /*1780*/  HGMMA.64x64x16.F32 R24, gdesc[UR4], RZ, !UPT, gsb0 ;  /* 0x00e00000041879f0 */ /* 0x000fe2000c0008ff */
[----:B------:R-:W-:Y:S02]  /*1790*/  UIADD3 UR4, UR4, 0x2, URZ ;  /* 0x0000000204047890 */ /* 0x000fe4000fffe03f */
[----:B------:R-:W-:Y:S01]  /*17a0*/  UIADD3 UR6, UR6, 0x2, URZ ;  /* 0x0000000206067890 */ /* 0x000fe2000fffe03f */
[----:B------:R-:W-:Y:S01]  /*17b0*/  UMOV UR5, 0x80000020 ;  /* 0x8000002000057882 */ /* 0x000fe20000000000 */
[----:B------:R-:W-:Y:S01]  /*17c0*/  UMOV UR7, 0x80000020 ;  /* 0x8000002000077882 */ /* 0x000fe20000000000 */
[----:B------:R-:W-:Y:S02]  /*17d0*/  WARPGROUP.DEPBAR.LE gsb0, 0x0 ;  /* 0x00008000000079c5 */ /* 0x000fe40000010000 */
[----:B------:R-:W-:-:S06]  /*17e0*/  WARPGROUP.ARRIVE ;  /* 0x00000000000079c5 */ /* 0x000fcc0000000000 */
[----:B------:R-:W-:Y:S03]  /*17f0*/  HGMMA.64x64x16.F32 R24, gdesc[UR4], R24, gsb0 ;  /* 0x00e00000041879f0 */ /* 0x000fe60008000818 */
[----:B------:R-:W-:Y:S02]  /*1800*/  WARPGROUP.DEPBAR.LE gsb0, 0x0 ;  /* 0x00008000000079c5 */ /* 0x000fe40000010000 */
[----:B------:R-:W-:Y:S05]  /*1810*/  @!P1 BRA `(.L_x_21) ;  /* 0x0000000000d09947 */ /* 0x000fea0003800000 */
[----:B------:R-:W-:Y:S01]  /*1820*/  UIADD3 UR4, UR38, 0x1, URZ ;  /* 0x0000000126047890 */ /* 0x000fe2000fffe03f */
[----:B------:R-:W-:Y:S01]  /*1830*/  IMAD.U32 R0, RZ, RZ, UR43 ;  /* 0x0000002bff007e24 */ /* 0x000fe2000f8e00ff */
[----:B------:R-:W-:Y:S02]  /*1840*/  UMOV UR9, UR38 ;  /* 0x0000002600097c82 */ /* 0x000fe40008000000 */
[----:B------:R-:W-:-:S04]  /*1850*/  UISETP.NE.AND UP0, UPT, UR4, 0x5, UPT ;  /* 0x000000050400788c */ /* 0x000fc8000bf05270 */
[----:B------:R-:W-:Y:S02]  /*1860*/  USEL UR5, URZ, 0x1, UP0 ;  /* 0x000000013f057887 */ /* 0x000fe40008000000 */
[----:B------:R-:W-:Y:S02]  /*1870*/  USEL UR8, UR4, URZ, UP0 ;  /* 0x0000003f04087287 */ /* 0x000fe40008000000 */
[----:B------:R-:W-:-:S06]  /*1880*/  ULOP3.LUT UR5, UR39, UR5, URZ, 0x3c, !UPT ;  /* 0x0000000527057292 */ /* 0x000fcc000f8e3c3f */
[----:B------:R-:W-:-:S07]  /*1890*/  IMAD.U32 R5, RZ, RZ, UR5 ;  /* 0x00000005ff057e24 */ /* 0x000fce000f8e00ff */
.L_x_28:
[----:B-12---:R-:W-:Y:S05]  /*18a0*/  @!P0 BRA `(.L_x_22) ;  /* 0x0000000000048947 */ /* 0x006fea0003800000 */
[----:B------:R-:W-:Y:S01]  /*18b0*/  BPT.TRAP 0x1 ;  /* 0x000000040000795c */ /* 0x000fe20000300000 */
.L_x_22:
[----:B------:R-:W-:Y:S01]  /*18c0*/  ULEA UR4, UR8, UR41, 0x3 ;  /* 0x0000002908047291 */ /* 0x000fe2000f8e183f */
[----:B------:R-:W-:-:S08]  /*18d0*/  SHF.L.U32 R3, R5, 0x1f, RZ ;  /* 0x0000001f05037819 */ /* 0x000fd000000006ff */
[----:B------:R1:W2:Y:S01]  /*18e0*/  SYNCS.PHASECHK.TRANS64.TRYWAIT P1, [UR4], R3 ;  /* 0x00000003ff0075a7 */ /* 0x0002a20008020144 */
[----:B------:R-:W-:Y:S05]  /*18f0*/  @!P0 BRA `(.L_x_23) ;  /* 0x0000000000048947 */ /* 0x000fea0003800000 */
[----:B------:R-:W-:Y:S01]  /*1900*/  BPT.TRAP 0x1 ;  /* 0x000000040000795c */ /* 0x000fe20000300000 */
.L_x_23:
[----:B--2---:R-:W-:Y:S05]  /*1910*/  @P1 BRA `(.L_x_24) ;  /* 0x0000000000081947 */ /* 0x004fea0003800000 */
[----:B------:R-:W2:Y:S02]  /*1920*/  SYNCS.PHASECHK.TRANS64.TRYWAIT P1, [UR4], R3 ;  /* 0x00000003ff0075a7 */ /* 0x000ea40008020144 */
[----:B--2---:R-:W-:Y:S05]  /*1930*/  @!P1 BRA `(.L_x_25) ;  /* 0x0000003c00e09947 */ /* 0x004fea0003800000 */
.L_x_24:
[----:B------:R-:W-:Y:S01]  /*1940*/  ULEA UR4, UR8, UR45, 0x8 ;  /* 0x0000002d08047291 */ /* 0x000fe2000f8e403f */
[----:B------:R-:W-:Y:S01]  /*1950*/  WARPGROUP.ARRIVE ;  /* 0x00000000000079c5 */ /* 0x000fe20000000000 */
[----:B------:R-:W-:Y:S01]  /*1960*/  ULEA UR6, UR8, UR44, 0x8 ;  /* 0x0000002c08067291 */ /* 0x000fe2000f8e403f */
[----:B------:R-:W-:Y:S01]  /*1970*/  UMOV UR5, 0x80000020 ;  /* 0x8000002000057882 */ /* 0x000fe20000000000 */
[----:B------:R-:W-:-:S07]  /*1980*/  UMOV UR7, 0x80000020 ;  /* 0x8000002000077882 */ /* 0x000fce0000000000 */
[----:B------:R-:W-:Y:S01]  /*1990*/  HGMMA.64x64x16.F32 R24, gdesc[UR4], R24, gsb0 ;  /* 0x00e00000041879f0 */ /* 0x000fe20008000818 */
        /* <DEDUP_REMOVED lines=9> */
[----:B------:R-:W-:Y:S01]  /*1a30*/  BPT.TRAP 0x1 ;  /* 0x000000040000795c */ /* 0x000fe20000300000 */
.L_x_26:
[----:B------:R-:W-:Y:S01]  /*1a40*/  ULEA UR4, UR9, UR41, 0x3 ;  /* 0x0000002909047291 */ /* 0x000fe2000f8e183f */
[----:B------:R-:W-:-:S03]  /*1a50*/  ISETP.GT.U32.AND P1, PT, R16, 0x1, PT ;  /* 0x000000011000780c */ /* 0x000fc60003f24070 */
[----:B------:R-:W-:-:S04]  /*1a60*/  UIADD3 UR4, UR4, 0x28, URZ ;  /* 0x0000002804047890 */ /* 0x000fc8000fffe03f */
[----:B------:R-:W-:-:S09]  /*1a70*/  UPRMT UR4, URZ, 0x654, UR4 ;  /* 0x000006543f047896 */ /* 0x000fd20008000004 */
[----:B------:R-:W-:Y:S01]  /*1a80*/  SYNCS.ARRIVE.TRANS64.RED.A1T0 RZ, [UR4], RZ ;  /* 0x000000ffffff79a7 */ /* 0x000fe20008100404 */
[----:B------:R-:W-:Y:S05]  /*1a90*/  @P1 BRA `(.L_x_27) ;  /* 0x0000000000041947 */ /* 0x000fea0003800000 */
[----:B------:R-:W-:Y:S01]  /*1aa0*/  BPT.TRAP 0x1 ;  /* 0x000000040000795c */ /* 0x000fe20000300000 */
.L_x_27:
[----:B------:R-:W-:Y:S01]  /*1ab0*/  UIADD3 UR8, UR8, 0x1, URZ ;  /* 0x0000000108087890 */ /* 0x000fe2000fffe03f */
[C---:B------:R-:W-:Y:S01]  /*1ac0*/  ISETP.GT.AND P1, PT, R0.reuse, 0x1, PT ;  /* 0x000000010000780c */ /* 0x040fe20003f24270 */
[----:B------:R-:W-:Y:S01]  /*1ad0*/  UIADD3 UR9, UR9, 0x1, URZ ;  /* 0x0000000109097890 */ /* 0x000fe2000fffe03f */
[----:B------:R-:W-:Y:S01]  /*1ae0*/  VIADD R0, R0, 0xffffffff ;  /* 0xffffffff00007836 */ /* 0x000fe20000000000 */
[----:B------:R-:W-:Y:S02]  /*1af0*/  UISETP.NE.AND UP0, UPT, UR8, 0x5, UPT ;  /* 0x000000050800788c */ /* 0x000fe4000bf05270 */
[----:B------:R-:W-:Y:S02]  /*1b00*/  UISETP.NE.AND UP1, UPT, UR9, 0x5, UPT ;  /* 0x000000050900788c */ /* 0x000fe4000bf25270 */
[----:B------:R-:W-:Y:S02]  /*1b10*/  USEL UR4, URZ, 0x1, UP0 ;  /* 0x000000013f047887 */ /* 0x000fe40008000000 */
[----:B------:R-:W-:-:S02]  /*1b20*/  USEL UR8, UR8, URZ, UP0 ;  /* 0x0000003f08087287 */ /* 0x000fc40008000000 */
[----:B------:R-:W-:Y:S02]  /*1b30*/  USEL UR9, UR9, URZ, UP1 ;  /* 0x0000003f09097287 */ /* 0x000fe40008800000 */
[----:B------:R-:W-:Y:S01]  /*1b40*/  LOP3.LUT R5, R5, UR4, RZ, 0x3c, !PT ;  /* 0x0000000405057c12 */ /* 0x000fe2000f8e3cff */
[----:B------:R-:W-:Y:S09]  /*1b50*/  @P1 BRA `(.L_x_28) ;  /* 0xfffffffc00501947 */ /* 0x000ff2000383ffff */
.L_x_21:
[----:B------:R-:W3:Y:S01]  /*1b60*/  LDC R0, c[0x0][0x28c] ;  /* 0x0000a300ff007b82 */ /* 0x000ee20000000800 */
[----:B------:R4:W-:Y:S01]  /*1b70*/  SYNCS.ARRIVE.TRANS64.A1T0 RZ, [R62+UR47], RZ ;  /* 0x000000ff3eff79a7 */ /* 0x0009e2000810002f */
[----:B---3--:R-:W-:-:S13]  /*1b80*/  ISETP.GE.AND P1, PT, R0, 0x1, PT ;  /* 0x000000010000780c */ /* 0x008fda0003f26270 */
[----:B----4-:R-:W-:Y:S05]  /*1b90*/  @!P1 BRA `(.L_x_29) ;  /* 0x0000000000349947 */ /* 0x010fea0003800000 */
[----:B------:R-:W-:Y:S05]  /*1ba0*/  @!P0 BRA `(.L_x_30) ;  /* 0x0000000000048947 */ /* 0x000fea0003800000 */
[----:B------:R-:W-:Y:S01]  /*1bb0*/  BPT.TRAP 0x1 ;  /* 0x000000040000795c */ /* 0x000fe20000300000 */
.L_x_30:
[----:B------:R-:W-:Y:S01]  /*1bc0*/  UIADD3 UR6, UR43, UR38, URZ ;  /* 0x000000262b067290 */ /* 0x000fe2000fffe03f */
[----:B------:R-:W-:-:S03]  /*1bd0*/  ISETP.GT.U32.AND P0, PT, R16, 0x1, PT ;  /* 0x000000011000780c */ /* 0x000fc60003f04070 */
[----:B------:R-:W-:-:S04]  /*1be0*/  UIMAD.WIDE.U32 UR4, UR6, -0x33333333, URZ ;  /* 0xcccccccd060478a5 */ /* 0x000fc8000f8e003f */
[----:B------:R-:W-:-:S04]  /*1bf0*/  USHF.R.U32.HI UR4, URZ, 0x2, UR5 ;  /* 0x000000023f047899 */ /* 0x000fc80008011605 */
[----:B------:R-:W-:-:S04]  /*1c00*/  UIMAD UR6, UR4, -0x5, UR6 ;  /* 0xfffffffb040678a4 */ /* 0x000fc8000f8e0206 */
[----:B------:R-:W-:-:S04]  /*1c10*/  ULEA UR6, UR6, UR41, 0x3 ;  /* 0x0000002906067291 */ /* 0x000fc8000f8e183f */
[----:B------:R-:W-:-:S04]  /*1c20*/  UIADD3 UR6, UR6, 0x28, URZ ;  /* 0x0000002806067890 */ /* 0x000fc8000fffe03f */
[----:B------:R-:W-:-:S09]  /*1c30*/  UPRMT UR6, URZ, 0x654, UR6 ;  /* 0x000006543f067896 */ /* 0x000fd20008000006 */
[----:B------:R-:W-:Y:S01]  /*1c40*/  SYNCS.ARRIVE.TRANS64.RED.A1T0 RZ, [UR6], RZ ;  /* 0x000000ffffff79a7 */ /* 0x000fe20008100406 */
[----:B------:R-:W-:Y:S05]  /*1c50*/  @P0 BRA `(.L_x_29) ;  /* 0x0000000000040947 */ /* 0x000fea0003800000 */
[----:B------:R-:W-:Y:S01]  /*1c60*/  BPT.TRAP 0x1 ;  /* 0x000000040000795c */ /* 0x000fe20000300000 */
.L_x_29:
[----:B------:R-:W-:Y:S01]  /*1c70*/  SHF.L.U32 R0, R71, 0x1f, RZ ;  /* 0x0000001f47007819 */ /* 0x000fe200000006ff */
[----:B------:R-:W-:Y:S01]  /*1c80*/  UIADD3 UR38, UR46, UR38, URZ ;  /* 0x000000262e267290 */ /* 0x000fe2000fffe03f */
[----:B------:R-:W3:Y:S01]  /*1c90*/  LDC R7, c[0x0][0x288] ;  /* 0x0000a200ff077b82 */ /* 0x000ee20000000800 */
[----:B------:R-:W-:Y:S01]  /*1ca0*/  UISETP.GE.U32.AND UP1, UPT, UR46, 0x5, UPT ;  /* 0x000000052e00788c */ /* 0x000fe2000bf26070 */
[----:B------:R-:W-:Y:S01]  /*1cb0*/  IMAD.SHL.U32 R8, R60, 0x2, RZ ;  /* 0x000000023c087824 */ /* 0x000fe200078e00ff */
[----:B------:R-:W-:Y:S02]  /*1cc0*/  UISETP.GT.U32.AND UP0, UPT, UR38, 0x4, UPT ;  /* 0x000000042600788c */ /* 0x000fe4000bf04070 */
[----:B------:R-:W-:Y:S02]  /*1cd0*/  UIMAD.WIDE.U32 UR4, UR38, -0x33333333, URZ ;  /* 0xcccccccd260478a5 */ /* 0x000fe4000f8e003f */
[----:B------:R-:W-:Y:S01]  /*1ce0*/  UISETP.LT.U32.AND UP0, UPT, UR46, 0x5, UP0 ;  /* 0x000000052e00788c */ /* 0x000fe20008701070 */
[----:B------:R-:W4:Y:S01]  /*1cf0*/  SYNCS.PHASECHK.TRANS64.TRYWAIT P0, [R61+UR42+0x10], R0 ;  /* 0x000010003d0075a7 */ /* 0x000f22000800016a */
[----:B------:R-:W-:Y:S01]  /*1d00*/  USHF.R.U32.HI UR4, URZ, 0x2, UR5 ;  /* 0x000000023f047899 */ /* 0x000fe20008011605 */
[----:B------:R-:W-:Y:S01]  /*1d10*/  SHF.R.S32.HI R9, RZ, 0x1f, R8 ;  /* 0x0000001fff097819 */ /* 0x000fe20000011408 */
[----:B------:R-:W-:-:S02]  /*1d20*/  USEL UR6, URZ, 0x1, !UP0 ;  /* 0x000000013f067887 */ /* 0x000fc4000c000000 */
[----:B------:R-:W-:Y:S02]  /*1d30*/  UIMAD UR38, UR4, -0x5, UR38 ;  /* 0xfffffffb042678a4 */ /* 0x000fe4000f8e0226 */
[----:B------:R-:W-:-:S04]  /*1d40*/  ULOP3.LUT UR39, UR39, UR6, URZ, 0x3c, !UPT ;  /* 0x0000000627277292 */ /* 0x000fc8000f8e3c3f */
[----:B------:R-:W-:Y:S01]  /*1d50*/  @UP1 ULOP3.LUT UR39, UR39, 0x1, UR4, 0x78, !UPT ;  /* 0x0000000127271892 */ /* 0x000fe2000f8e7804 */
[----:B---34-:R-:W-:Y:S11]  /*1d60*/  @!P0 BRA `(.L_x_31) ;  /* 0x0000003800ec8947 */ /* 0x018ff60003800000 */
.L_x_122:
[----:B---3--:R-:W-:Y:S01]  /*1d70*/  IMAD.SHL.U32 R0, R19, 0x40, RZ ;  /* 0x0000004013007824 */ /* 0x008fe200078e00ff */
[----:B------:R-:W-:Y:S01]  /*1d80*/  ULDC UR6, c[0x0][0x284] ;  /* 0x0000a10000067ab9 */ /* 0x000fe20000000800 */
[----:B------:R-:W-:Y:S01]  /*1d90*/  IMAD.SHL.U32 R14, R22, 0x40, RZ ;  /* 0x00000040160e7824 */ /* 0x000fe200078e00ff */
[----:B------:R-:W-:Y:S01]  /*1da0*/  SHF.R.S32.HI R11, RZ, 0x1f, R2 ;  /* 0x0000001fff0b7819 */ /* 0x000fe20000011402 */
[----:B------:R-:W-:Y:S01]  /*1db0*/  ULDC.64 UR4, c[0x0][0x5d0] ;  /* 0x0001740000047ab9 */ /* 0x000fe20000000a00 */
[----:B------:R-:W-:Y:S01]  /*1dc0*/  ISETP.GE.AND P0, PT, R0, UR6, PT ;  /* 0x0000000600007c0c */ /* 0x000fe2000bf06270 */
[----:B--2---:R-:W-:Y:S01]  /*1dd0*/  IMAD.WIDE.U32 R4, R2, UR4, R8 ;  /* 0x0000000402047c25 */ /* 0x004fe2000f8e0008 */
[----:B------:R-:W-:Y:S02]  /*1de0*/  SHF.R.S32.HI R15, RZ, 0x1f, R14 ;  /* 0x0000001fff0f7819 */ /* 0x000fe4000001140e */
[C---:B------:R-:W-:Y:S01]  /*1df0*/  ISETP.GE.OR P0, PT, R14.reuse, R7, P0 ;  /* 0x000000070e00720c */ /* 0x040fe20000706670 */
[----:B-1----:R-:W-:Y:S01]  /*1e00*/  IMAD R3, R11, UR4, RZ ;  /* 0x000000040b037c24 */ /* 0x002fe2000f8e02ff */
[----:B------:R-:W-:-:S03]  /*1e10*/  IADD3 R4, P1, R14, R4, RZ ;  /* 0x000000040e047210 */ /* 0x000fc60007f3e0ff */
[----:B------:R-:W-:-:S05]  /*1e20*/  IMAD R3, R2, UR5, R3 ;  /* 0x0000000502037c24 */ /* 0x000fca000f8e0203 */
[----:B------:R-:W-:-:S03]  /*1e30*/  IADD3.X R5, R15, R5, R3, P1, !PT ;  /* 0x000000050f057210 */ /* 0x000fc60000ffe403 */
[----:B------:R-:W-:Y:S05]  /*1e40*/  @P0 BRA `(.L_x_32) ;  /* 0x0000002000b00947 */ /* 0x000fea0003800000 */
[----:B------:R-:W1:Y:S01]  /*1e50*/  LDC.64 R74, c[0x0][0x5c8] ;  /* 0x00017200ff4a7b82 */ /* 0x000e620000000a00 */
[----:B-----5:R-:W-:Y:S01]  /*1e60*/  FSETP.NEU.AND P0, PT, R57, RZ, PT ;  /* 0x000000ff3900720b */ /* 0x020fe20003f0d000 */
[----:B------:R-:W-:Y:S01]  /*1e70*/  IMAD R3, R60, -0x2, R7 ;  /* 0xfffffffe3c037824 */ /* 0x000fe200078e0207 */
[----:B------:R-:W-:Y:S01]  /*1e80*/  BSSY B0, `(.L_x_32) ;  /* 0x0000228000007945 */ /* 0x000fe20003800000 */
[----:B------:R-:W-:-:S04]  /*1e90*/  IMAD.WIDE R66, R19, 0x40, R58 ;  /* 0x0000004013427825 */ /* 0x000fc800078e023a */
[----:B------:R-:W-:Y:S02]  /*1ea0*/  IMAD.IADD R3, R3, 0x1, -R14 ;  /* 0x0000000103037824 */ /* 0x000fe400078e0a0e */
[----:B------:R-:W-:-:S03]  /*1eb0*/  IMAD.IADD R0, R65, 0x1, -R0 ;  /* 0x0000000141007824 */ /* 0x000fc600078e0a00 */
[----:B------:R-:W-:-:S04]  /*1ec0*/  ISETP.GT.AND P2, PT, R3, RZ, PT ;  /* 0x000000ff0300720c */ /* 0x000fc80003f44270 */
[----:B------:R-:W-:Y:S01]  /*1ed0*/  ISETP.GT.AND P1, PT, R0, RZ, P2 ;  /* 0x000000ff0000720c */ /* 0x000fe20001724270 */
[-C--:B-1----:R-:W-:Y:S02]  /*1ee0*/  IMAD R6, R67, R74.reuse, RZ ;  /* 0x0000004a43067224 */ /* 0x082fe400078e02ff */
[----:B------:R-:W-:-:S04]  /*1ef0*/  IMAD.WIDE.U32 R68, R66, R74, R4 ;  /* 0x0000004a42447225 */ /* 0x000fc800078e0004 */
[----:B------:R-:W-:-:S04]  /*1f00*/  IMAD R5, R66, R75, R6 ;  /* 0x0000004b42057224 */ /* 0x000fc800078e0206 */
[----:B------:R-:W-:Y:S01]  /*1f10*/  IMAD.IADD R7, R69, 0x1, R5 ;  /* 0x0000000145077824 */ /* 0x000fe200078e0205 */
[----:B------:R-:W-:Y:S06]  /*1f20*/  @!P0 BRA `(.L_x_33) ;  /* 0x0000001400e48947 */ /* 0x000fec0003800000 */
[----:B------:R-:W1:Y:S01]  /*1f30*/  LDC.64 R72, c[0x0][0x5b8] ;  /* 0x00016e00ff487b82 */ /* 0x000e620000000a00 */
[----:B------:R-:W-:-:S07]  /*1f40*/  ULDC.64 UR4, c[0x0][0x5c0] ;  /* 0x0001700000047ab9 */ /* 0x000fce0000000a00 */
[----:B------:R-:W2:Y:S08]  /*1f50*/  LDC.64 R76, c[0x0][0x5b0] ;  /* 0x00016c00ff4c7b82 */ /* 0x000eb00000000a00 */
[----:B------:R-:W0:Y:S01]  /*1f60*/  LDC.64 R78, c[0x0][0x5a8] ;  /* 0x00016a00ff4e7b82 */ /* 0x000e220000000a00 */
[-C--:B-1----:R-:W-:Y:S02]  /*1f70*/  IMAD R6, R11, R72.reuse, RZ ;  /* 0x000000480b067224 */ /* 0x082fe400078e02ff */
[----:B------:R-:W-:-:S04]  /*1f80*/  IMAD.WIDE.U32 R4, R2, R72, R8 ;  /* 0x0000004802047225 */ /* 0x000fc800078e0008 */
[----:B------:R-:W-:Y:S01]  /*1f90*/  IMAD R69, R2, R73, R6 ;  /* 0x0000004902457224 */ /* 0x000fe200078e0206 */
[----:B------:R-:W-:Y:S01]  /*1fa0*/  IADD3 R10, P0, R14, R4, RZ ;  /* 0x000000040e0a7210 */ /* 0x000fe20007f1e0ff */
[----:B--2---:R-:W-:-:S03]  /*1fb0*/  IMAD R4, R67, R76, RZ ;  /* 0x0000004c43047224 */ /* 0x004fc600078e02ff */
[----:B------:R-:W-:Y:S01]  /*1fc0*/  IADD3.X R11, R15, R5, R69, P0, !PT ;  /* 0x000000050f0b7210 */ /* 0x000fe200007fe445 */
[C---:B------:R-:W-:Y:S02]  /*1fd0*/  IMAD R73, R66.reuse, R77, R4 ;  /* 0x0000004d42497224 */ /* 0x040fe400078e0204 */
[----:B------:R-:W-:-:S04]  /*1fe0*/  IMAD.WIDE.U32 R4, R66, R76, R10 ;  /* 0x0000004c42047225 */ /* 0x000fc800078e000a */
[----:B------:R-:W-:Y:S01]  /*1ff0*/  IMAD.IADD R5, R5, 0x1, R73 ;  /* 0x0000000105057824 */ /* 0x000fe200078e0249 */
[----:B0-----:R-:W-:-:S04]  /*2000*/  LEA R12, P0, R4, R78, 0x1 ;  /* 0x0000004e040c7211 */ /* 0x001fc800078008ff */
[----:B------:R-:W-:-:S05]  /*2010*/  LEA.HI.X R13, R4, R79, R5, 0x1, P0 ;  /* 0x0000004f040d7211 */ /* 0x000fca00000f0c05 */
[----:B------:R-:W2:Y:S01]  /*2020*/  @P1 LDG.E.LTC128B.U16 R19, desc[UR36][R12.64] ;  /* 0x000000240c131981 */ /* 0x000ea2000c1e1520 */
[----:B------:R-:W-:Y:S01]  /*2030*/  IMAD.WIDE.U32 R4, R66, R76, R14 ;  /* 0x0000004c42047225 */ /* 0x000fe200078e000e */
[----:B------:R-:W-:Y:S02]  /*2040*/  BSSY B1, `(.L_x_34) ;  /* 0x0000015000017945 */ /* 0x000fe40003800000 */
[----:B------:R-:W-:-:S04]  /*2050*/  IADD3 R20, P0, R8, R4, RZ ;  /* 0x0000000408147210 */ /* 0x000fc80007f1e0ff */
[----:B------:R-:W-:Y:S02]  /*2060*/  IADD3.X R21, R9, R73, R5, P0, !PT ;  /* 0x0000004909157210 */ /* 0x000fe400007fe405 */
[----:B------:R-:W-:Y:S01]  /*2070*/  LEA R6, P0, R68, UR4, 0x1 ;  /* 0x0000000444067c11 */ /* 0x000fe2000f8008ff */
[----:B------:R-:W-:-:S03]  /*2080*/  IMAD.WIDE.U32 R20, R2, R72, R20 ;  /* 0x0000004802147225 */ /* 0x000fc600078e0014 */
[----:B------:R-:W-:Y:S02]  /*2090*/  LEA.HI.X R7, R68, UR5, R7, 0x1, P0 ;  /* 0x0000000544077c11 */ /* 0x000fe400080f0c07 */
[----:B------:R-:W-:-:S04]  /*20a0*/  ISETP.GT.AND P0, PT, R3, 0x1, PT ;  /* 0x000000010300780c */ /* 0x000fc80003f04270 */
[----:B------:R-:W-:Y:S01]  /*20b0*/  ISETP.GT.AND P3, PT, R0, RZ, P0 ;  /* 0x000000ff0000720c */ /* 0x000fe20000764270 */
[----:B--2---:R-:W-:-:S05]  /*20c0*/  HADD2.F32 R4, -RZ, R19.H0_H0 ;  /* 0x20000013ff047230 */ /* 0x004fca0000004100 */
[----:B------:R-:W-:Y:S01]  /*20d0*/  FMUL R5, R4, R57 ;  /* 0x0000003904057220 */ /* 0x000fe20000400000 */
[----:B------:R-:W-:-:S03]  /*20e0*/  LEA R4, P4, R20, R78, 0x1 ;  /* 0x0000004e14047211 */ /* 0x000fc600078808ff */
[----:B------:R-:W-:-:S05]  /*20f0*/  FFMA R5, R24, R56, R5 ;  /* 0x0000003818057223 */ /* 0x000fca0000000005 */
[----:B------:R-:W-:Y:S01]  /*2100*/  F2FP.F16.F32.PACK_AB R12, RZ, R5 ;  /* 0x00000005ff0c723e */ /* 0x000fe200000000ff */
[----:B------:R-:W-:-:S03]  /*2110*/  IMAD.IADD R5, R69, 0x1, R21 ;  /* 0x0000000145057824 */ /* 0x000fc600078e0215 */
[----:B------:R-:W-:Y:S01]  /*2120*/  PRMT R13, R12, 0x7610, R13 ;  /* 0x000076100c0d7816 */ /* 0x000fe2000000000d */
[----:B------:R-:W-:Y:S01]  /*2130*/  IMAD.SHL.U32 R12, R76, 0x8, RZ ;  /* 0x000000084c0c7824 */ /* 0x000fe200078e00ff */
[----:B------:R-:W-:-:S03]  /*2140*/  LEA.HI.X R5, R20, R79, R5, 0x1, P4 ;  /* 0x0000004f14057211 */ /* 0x000fc600020f0c05 */
[----:B------:R0:W-:Y:S02]  /*2150*/  @P1 STG.E.U16 desc[UR36][R6.64], R13 ;  /* 0x0000000d06001986 */ /* 0x0001e4000c101524 */
[----:B0-----:R-:W-:Y:S01]  /*2160*/  SHF.L.U64.HI R13, R76, 0x3, R77 ;  /* 0x000000034c0d7819 */ /* 0x001fe2000001024d */
[----:B------:R-:W-:Y:S06]  /*2170*/  @!P3 BRA `(.L_x_35) ;  /* 0x000000000004b947 */ /* 0x000fec0003800000 */
[----:B------:R0:W5:Y:S02]  /*2180*/  LDG.E.LTC128B.U16 R19, desc[UR36][R4.64+0x2] ;  /* 0x0000022404137981 */ /* 0x000164000c1e1520 */
.L_x_35:
[----:B------:R-:W-:Y:S05]  /*2190*/  BSYNC B1 ;  /* 0x0000000000017941 */ /* 0x000fea0003800000 */
.L_x_34:
[----:B-----5:R-:W-:Y:S01]  /*21a0*/  HADD2.F32 R20, -RZ, R19.H0_H0 ;  /* 0x20000013ff147230 */ /* 0x020fe20000004100 */
[----:B------:R-:W-:Y:S01]  /*21b0*/  ISETP.GT.AND P2, PT, R0, 0x8, P2 ;  /* 0x000000080000780c */ /* 0x000fe20001744270 */
[----:B------:R-:W-:-:S04]  /*21c0*/  IMAD.WIDE.U32 R66, R66, R76, R12 ;  /* 0x0000004c42427225 */ /* 0x000fc800078e000c */
[----:B------:R-:W-:Y:S01]  /*21d0*/  FMUL R20, R20, R57 ;  /* 0x0000003914147220 */ /* 0x000fe20000400000 */
[----:B------:R-:W-:Y:S01]  /*21e0*/  IMAD.IADD R73, R73, 0x1, R67 ;  /* 0x0000000149497824 */ /* 0x000fe200078e0243 */
[----:B------:R-:W-:Y:S02]  /*21f0*/  IADD3 R10, P1, R10, R66, RZ ;  /* 0x000000420a0a7210 */ /* 0x000fe40007f3e0ff */
[----:B------:R-:W-:-:S03]  /*2200*/  FFMA R20, R25, R56, R20 ;  /* 0x0000003819147223 */ /* 0x000fc60000000014 */
[----:B------:R-:W-:Y:S01]  /*2210*/  IMAD.X R11, R73, 0x1, R11, P1 ;  /* 0x00000001490b7824 */ /* 0x000fe200008e060b */
[C---:B------:R-:W-:Y:S02]  /*2220*/  LEA R12, P1, R10.reuse, R78, 0x1 ;  /* 0x0000004e0a0c7211 */ /* 0x040fe400078208ff */
[----:B------:R-:W-:Y:S02]  /*2230*/  F2FP.F16.F32.PACK_AB R20, RZ, R20 ;  /* 0x00000014ff14723e */ /* 0x000fe400000000ff */
[----:B------:R-:W-:-:S03]  /*2240*/  LEA.HI.X R13, R10, R79, R11, 0x1, P1 ;  /* 0x0000004f0a0d7211 */ /* 0x000fc600008f0c0b */
[----:B------:R1:W-:Y:S04]  /*2250*/  @P3 STG.E.U16 desc[UR36][R6.64+0x2], R20 ;  /* 0x0000021406003986 */ /* 0x0003e8000c101524 */
[----:B------:R-:W2:Y:S01]  /*2260*/  @P2 LDG.E.LTC128B.U16 R19, desc[UR36][R12.64] ;  /* 0x000000240c132981 */ /* 0x000ea2000c1e1520 */
[----:B------:R-:W-:Y:S01]  /*2270*/  IADD3 R14, P1, P3, R8, R66, R14 ;  /* 0x00000042080e7210 */ /* 0x000fe20007b3e00e */
[----:B------:R-:W-:Y:S01]  /*2280*/  BSSY B1, `(.L_x_36) ;  /* 0x0000011000017945 */ /* 0x000fe20003800000 */
[C---:B------:R-:W-:Y:S02]  /*2290*/  SHF.L.U64.HI R11, R74.reuse, 0x4, R75 ;  /* 0x000000044a0b7819 */ /* 0x040fe4000001024b */
[----:B------:R-:W-:Y:S02]  /*22a0*/  IADD3.X R15, R9, R73, R15, P1, P3 ;  /* 0x00000049090f7210 */ /* 0x000fe40000fe640f */
[----:B------:R-:W-:-:S02]  /*22b0*/  LEA R10, P1, R74, R6, 0x4 ;  /* 0x000000064a0a7211 */ /* 0x000fc400078220ff */
[----:B------:R-:W-:Y:S01]  /*22c0*/  ISETP.GT.AND P0, PT, R0, 0x8, P0 ;  /* 0x000000080000780c */ /* 0x000fe20000704270 */
[----:B------:R-:W-:-:S04]  /*22d0*/  IMAD.WIDE.U32 R14, R2, R72, R14 ;  /* 0x00000048020e7225 */ /* 0x000fc800078e000e */
[----:B------:R-:W-:Y:S02]  /*22e0*/  IMAD.X R11, R11, 0x1, R7, P1 ;  /* 0x000000010b0b7824 */ /* 0x000fe400008e0607 */
[----:B------:R-:W-:Y:S02]  /*22f0*/  IMAD.IADD R2, R69, 0x1, R15 ;  /* 0x0000000145027824 */ /* 0x000fe400078e020f */
[----:B--2---:R-:W-:-:S05]  /*2300*/  HADD2.F32 R8, -RZ, R19.H0_H0 ;  /* 0x20000013ff087230 */ /* 0x004fca0000004100 */
[----:B------:R-:W-:Y:S01]  /*2310*/  FMUL R9, R8, R57 ;  /* 0x0000003908097220 */ /* 0x000fe20000400000 */
[----:B------:R-:W-:-:S03]  /*2320*/  LEA R8, P3, R14, R78, 0x1 ;  /* 0x0000004e0e087211 */ /* 0x000fc600078608ff */
[----:B------:R-:W-:-:S05]  /*2330*/  FFMA R9, R26, R56, R9 ;  /* 0x000000381a097223 */ /* 0x000fca0000000009 */
[----:B------:R-:W-:Y:S02]  /*2340*/  F2FP.F16.F32.PACK_AB R12, RZ, R9 ;  /* 0x00000009ff0c723e */ /* 0x000fe400000000ff */
[----:B------:R-:W-:-:S03]  /*2350*/  LEA.HI.X R9, R14, R79, R2, 0x1, P3 ;  /* 0x0000004f0e097211 */ /* 0x000fc600018f0c02 */
[----:B------:R1:W-:Y:S01]  /*2360*/  @P2 STG.E.U16 desc[UR36][R10.64], R12 ;  /* 0x0000000c0a002986 */ /* 0x0003e2000c101524 */
[----:B------:R-:W-:Y:S05]  /*2370*/  @!P0 BRA `(.L_x_37) ;  /* 0x0000000000048947 */ /* 0x000fea0003800000 */
[----:B------:R2:W5:Y:S02]  /*2380*/  LDG.E.LTC128B.U16 R19, desc[UR36][R8.64+0x2] ;  /* 0x0000022408137981 */ /* 0x000564000c1e1520 */
.L_x_37:
[----:B------:R-:W-:Y:S05]  /*2390*/  BSYNC B1 ;  /* 0x0000000000017941 */ /* 0x000fea0003800000 */
.L_x_36:
[----:B-----5:R-:W-:Y:S01]  /*23a0*/  HADD2.F32 R2, -RZ, R19.H0_H0 ;  /* 0x20000013ff027230 */ /* 0x020fe20000004100 */
[----:B------:R-:W-:Y:S01]  /*23b0*/  ISETP.GT.AND P1, PT, R3, 0x8, PT ;  /* 0x000000080300780c */ /* 0x000fe20003f24270 */
[----:B------:R-:W-:Y:S03]  /*23c0*/  BSSY B1, `(.L_x_38) ;  /* 0x0000008000017945 */ /* 0x000fe60003800000 */
[----:B------:R-:W-:Y:S01]  /*23d0*/  FMUL R2, R2, R57 ;  /* 0x0000003902027220 */ /* 0x000fe20000400000 */
[----:B------:R-:W-:-:S03]  /*23e0*/  ISETP.GT.AND P2, PT, R0, RZ, P1 ;  /* 0x000000ff0000720c */ /* 0x000fc60000f44270 */
[----:B------:R-:W-:-:S05]  /*23f0*/  FFMA R2, R27, R56, R2 ;  /* 0x000000381b027223 */ /* 0x000fca0000000002 */
[----:B------:R-:W-:-:S05]  /*2400*/  F2FP.F16.F32.PACK_AB R2, RZ, R2 ;  /* 0x00000002ff02723e */ /* 0x000fca00000000ff */
[----:B------:R3:W-:Y:S01]  /*2410*/  @P0 STG.E.U16 desc[UR36][R10.64+0x2], R2 ;  /* 0x000002020a000986 */ /* 0x0007e2000c101524 */
[----:B------:R-:W-:Y:S05]  /*2420*/  @!P2 BRA `(.L_x_39) ;  /* 0x000000000004a947 */ /* 0x000fea0003800000 */
[----:B------:R4:W5:Y:S02]  /*2430*/  LDG.E.LTC128B.U16 R19, desc[UR36][R4.64+0x10] ;  /* 0x0000102404137981 */ /* 0x000964000c1e1520 */
.L_x_39:
[----:B------:R-:W-:Y:S05]  /*2440*/  BSYNC B1 ;  /* 0x0000000000017941 */ /* 0x000fea0003800000 */
.L_x_38:
[----:B---3-5:R-:W-:Y:S01]  /*2450*/  HADD2.F32 R2, -RZ, R19.H0_H0 ;  /* 0x20000013ff027230 */ /* 0x028fe20000004100 */
        /* <DEDUP_REMOVED lines=9> */
.L_x_41:
[----:B------:R-:W-:Y:S05]  /*24f0*/  BSYNC B1 ;  /* 0x0000000000017941 */ /* 0x000fea0003800000 */
.L_x_40:
[----:B-----5:R-:W-:Y:S01]  /*2500*/  HADD2.F32 R2, -RZ, R19.H0_H0 ;  /* 0x20000013ff027230 */ /* 0x020fe20000004100 */
[----:B------:R-:W-:Y:S01]  /*2510*/  ISETP.GT.AND P1, PT, R0, 0x8, P1 ;  /* 0x000000080000780c */ /* 0x000fe20000f24270 */
[----:B------:R-:W-:Y:S03]  /*2520*/  BSSY B1, `(.L_x_42) ;  /* 0x0000007000017945 */ /* 0x000fe60003800000 */
[----:B------:R-:W-:-:S04]  /*2530*/  FMUL R2, R2, R57 ;  /* 0x0000003902027220 */ /* 0x000fc80000400000 */
[----:B------:R-:W-:-:S05]  /*2540*/  FFMA R2, R29, R56, R2 ;  /* 0x000000381d027223 */ /* 0x000fca0000000002 */
[----:B------:R-:W-:-:S05]  /*2550*/  F2FP.F16.F32.PACK_AB R2, RZ, R2 ;  /* 0x00000002ff02723e */ /* 0x000fca00000000ff */
[----:B------:R0:W-:Y:S01]  /*2560*/  @P3 STG.E.U16 desc[UR36][R6.64+0x12], R2 ;  /* 0x0000120206003986 */ /* 0x0001e2000c101524 */
[----:B------:R-:W-:Y:S05]  /*2570*/  @!P1 BRA `(.L_x_43) ;  /* 0x0000000000049947 */ /* 0x000fea0003800000 */
[----:B------:R0:W5:Y:S02]  /*2580*/  LDG.E.LTC128B.U16 R19, desc[UR36][R8.64+0x10] ;  /* 0x0000102408137981 */ /* 0x000164000c1e1520 */
.L_x_43:
[----:B------:R-:W-:Y:S05]  /*2590*/  BSYNC B1 ;  /* 0x0000000000017941 */ /* 0x000fea0003800000 */
.L_x_42:
[----:B0----5:R-:W-:Y:S01]  /*25a0*/  HADD2.F32 R2, -RZ, R19.H0_H0 ;  /* 0x20000013ff027230 */ /* 0x021fe20000004100 */
[----:B------:R-:W-:Y:S01]  /*25b0*/  ISETP.GT.AND P0, PT, R0, 0x8, P0 ;  /* 0x000000080000780c */ /* 0x000fe20000704270 */
[----:B------:R-:W-:Y:S03]  /*25c0*/  BSSY B1, `(.L_x_44) ;  /* 0x0000007000017945 */ /* 0x000fe60003800000 */
[----:B---3--:R-:W-:-:S04]  /*25d0*/  FMUL R13, R2, R57 ;  /* 0x00000039020d7220 */ /* 0x008fc80000400000 */
[----:B------:R-:W-:-:S05]  /*25e0*/  FFMA R13, R30, R56, R13 ;  /* 0x000000381e0d7223 */ /* 0x000fca000000000d */
[----:B------:R-:W-:-:S05]  /*25f0*/  F2FP.F16.F32.PACK_AB R13, RZ, R13 ;  /* 0x0000000dff0d723e */ /* 0x000fca00000000ff */
[----:B------:R0:W-:Y:S01]  /*2600*/  @P1 STG.E.U16 desc[UR36][R10.64+0x10], R13 ;  /* 0x0000100d0a001986 */ /* 0x0001e2000c101524 */
[----:B------:R-:W-:Y:S05]  /*2610*/  @!P0 BRA `(.L_x_45) ;  /* 0x0000000000048947 */ /* 0x000fea0003800000 */
[----:B------:R3:W5:Y:S02]  /*2620*/  LDG.E.LTC128B.U16 R19, desc[UR36][R8.64+0x12] ;  /* 0x0000122408137981 */ /* 0x000764000c1e1520 */
.L_x_45:
[----:B------:R-:W-:Y:S05]  /*2630*/  BSYNC B1 ;  /* 0x0000000000017941 */ /* 0x000fea0003800000 */
.L_x_44:
        /* <DEDUP_REMOVED lines=10> */
.L_x_47:
[----:B------:R-:W-:Y:S05]  /*26e0*/  BSYNC B1 ;  /* 0x0000000000017941 */ /* 0x000fea0003800000 */
.L_x_46:
[----:B0----5:R-:W-:Y:S01]  /*26f0*/  HADD2.F32 R2, -RZ, R19.H0_H0 ;  /* 0x20000013ff027230 */ /* 0x021fe20000004100 */
        /* <DEDUP_REMOVED lines=9> */
.L_x_49:
[----:B------:R-:W-:Y:S05]  /*2790*/  BSYNC B1 ;  /* 0x0000000000017941 */ /* 0x000fea0003800000 */
.L_x_48:
        /* <DEDUP_REMOVED lines=9> */
.L_x_51:
[----:B------:R-:W-:Y:S05]  /*2830*/  BSYNC B1 ;  /* 0x0000000000017941 */ /* 0x000fea0003800000 */
.L_x_50:
[----:B0----5:R-:W-:Y:S01]  /*2840*/  HADD2.F32 R2, -RZ, R19.H0_H0 ;  /* 0x20000013ff027230 */ /* 0x021fe20000004100 */
        /* <DEDUP_REMOVED lines=8> */
.L_x_53:
[----:B------:R-:W-:Y:S05]  /*28d0*/  BSYNC B1 ;  /* 0x0000000000017941 */ /* 0x000fea0003800000 */
.L_x_52:
        /* <DEDUP_REMOVED lines=10> */
.L_x_55:
[----:B------:R-:W-:Y:S05]  /*2980*/  BSYNC B1 ;  /* 0x0000000000017941 */ /* 0x000fea0003800000 */
.L_x_54:
        /* <DEDUP_REMOVED lines=10> */
.L_x_57:
[----:B------:R-:W-:Y:S05]  /*2a30*/  BSYNC B1 ;  /* 0x0000000000017941 */ /* 0x000fea0003800000 */
.L_x_56:
        /* <DEDUP_REMOVED lines=9> */
.L_x_59:
[----:B------:R-:W-:Y:S05]  /*2ad0*/  BSYNC B1 ;  /* 0x0000000000017941 */ /* 0x000fea0003800000 */
.L_x_58:
        /* <DEDUP_REMOVED lines=9> */
.L_x_61:
[----:B------:R-:W-:Y:S05]  /*2b70*/  BSYNC B1 ;  /* 0x0000000000017941 */ /* 0x000fea0003800000 */
.L_x_60:
        /* <DEDUP_REMOVED lines=10> */
.L_x_63:
[----:B------:R-:W-:Y:S05]  /*2c20*/  BSYNC B1 ;  /* 0x0000000000017941 */ /* 0x000fea0003800000 */
.L_x_62:
        /* <DEDUP_REMOVED lines=10> */
.L_x_65:
[----:B------:R-:W-:Y:S05]  /*2cd0*/  BSYNC B1 ;  /* 0x0000000000017941 */ /* 0x000fea0003800000 */
.L_x_64:
        /* <DEDUP_REMOVED lines=9> */
.L_x_67:
[----:B------:R-:W-:Y:S05]  /*2d70*/  BSYNC B1 ;  /* 0x0000000000017941 */ /* 0x000fea0003800000 */
.L_x_66:
        /* <DEDUP_REMOVED lines=9> */
.L_x_69:
[----:B------:R-:W-:Y:S05]  /*2e10*/  BSYNC B1 ;  /* 0x0000000000017941 */ /* 0x000fea0003800000 */
.L_x_68:
        /* <DEDUP_REMOVED lines=10> */
.L_x_71:
[----:B------:R-:W-:Y:S05]  /*2ec0*/  BSYNC B1 ;  /* 0x0000000000017941 */ /* 0x000fea0003800000 */
.L_x_70:
        /* <DEDUP_REMOVED lines=10> */
.L_x_73:
[----:B------:R-:W-:Y:S05]  /*2f70*/  BSYNC B1 ;  /* 0x0000000000017941 */ /* 0x000fea0003800000 */
.L_x_72:
        /* <DEDUP_REMOVED lines=9> */
.L_x_75:
[----:B------:R-:W-:Y:S05]  /*3010*/  BSYNC B1 ;  /* 0x0000000000017941 */ /* 0x000fea0003800000 */
.L_x_74:
        /* <DEDUP_REMOVED lines=9> */
.L_x_77:
[----:B------:R-:W-:Y:S05]  /*30b0*/  BSYNC B1 ;  /* 0x0000000000017941 */ /* 0x000fea0003800000 */
.L_x_76:
        /* <DEDUP_REMOVED lines=10> */
.L_x_79:
[----:B------:R-:W-:Y:S05]  /*3160*/  BSYNC B1 ;  /* 0x0000000000017941 */ /* 0x000fea0003800000 */
.L_x_78:
        /* <DEDUP_REMOVED lines=10> */
.L_x_81:
[----:B------:R-:W-:Y:S05]  /*3210*/  BSYNC B1 ;  /* 0x0000000000017941 */ /* 0x000fea0003800000 */
.L_x_80:
        /* <DEDUP_REMOVED lines=9> */
.L_x_83:
[----:B------:R-:W-:Y:S05]  /*32b0*/  BSYNC B1 ;  /* 0x0000000000017941 */ /* 0x000fea0003800000 */
.L_x_82:
        /* <DEDUP_REMOVED lines=9> */
.L_x_85:
[----:B------:R-:W-:Y:S05]  /*3350*/  BSYNC B1 ;  /* 0x0000000000017941 */ /* 0x000fea0003800000 */
.L_x_84:
        /* <DEDUP_REMOVED lines=10> */
.L_x_87:
[----:B------:R-:W-:Y:S05]  /*3400*/  BSYNC B1 ;  /* 0x0000000000017941 */ /* 0x000fea0003800000 */
.L_x_86:
[----:B0----5:R-:W-:Y:S01]  /*3410*/  HADD2.F32 R2, -RZ, R19.H0_H0 ;  /* 0x20000013ff027230 */ /* 0x021fe20000004100 */
[----:B------:R-:W-:Y:S01]  /*3420*/  ISETP.GT.AND P0, PT, R3, 0x39, PT ;  /* 0x000000390300780c */ /* 0x000fe20003f04270 */
[----:B------:R-:W-:Y:S01]  /*3430*/  @P2 IMAD.MOV.U32 R3, RZ, RZ, R7 ;  /* 0x000000ffff032224 */ /* 0x000fe200078e0007 */
[----:B------:R-:W-:Y:S02]  /*3440*/  BSSY B1, `(.L_x_88) ;  /* 0x0000009000017945 */ /* 0x000fe40003800000 */
[----:B------:R-:W-:Y:S01]  /*3450*/  FMUL R13, R2, R57 ;  /* 0x00000039020d7220 */ /* 0x000fe20000400000 */
[----:B------:R-:W-:Y:S01]  /*3460*/  @P2 IMAD.MOV.U32 R2, RZ, RZ, R6 ;  /* 0x000000ffff022224 */ /* 0x000fe200078e0006 */
[----:B------:R-:W-:Y:S02]  /*3470*/  ISETP.GT.AND P3, PT, R0, RZ, P0 ;  /* 0x000000ff0000720c */ /* 0x000fe40000764270 */
[----:B------:R-:W-:-:S05]  /*3480*/  FFMA R13, R52, R56, R13 ;  /* 0x00000038340d7223 */ /* 0x000fca000000000d */
[----:B------:R-:W-:-:S05]  /*3490*/  F2FP.F16.F32.PACK_AB R13, RZ, R13 ;  /* 0x0000000dff0d723e */ /* 0x000fca00000000ff */
[----:B------:R0:W-:Y:S01]  /*34a0*/  @P2 STG.E.U16 desc[UR36][R2.64+0x70], R13 ;  /* 0x0000700d02002986 */ /* 0x0001e2000c101524 */
[----:B------:R-:W-:Y:S05]  /*34b0*/  @!P3 BRA `(.L_x_89) ;  /* 0x000000000004b947 */ /* 0x000fea0003800000 */
[----:B------:R0:W5:Y:S02]  /*34c0*/  LDG.E.LTC128B.U16 R19, desc[UR36][R4.64+0x72] ;  /* 0x0000722404137981 */ /* 0x000164000c1e1520 */
.L_x_89:
[----:B------:R-:W-:Y:S05]  /*34d0*/  BSYNC B1 ;  /* 0x0000000000017941 */ /* 0x000fea0003800000 */
.L_x_88:
        /* <DEDUP_REMOVED lines=9> */
.L_x_91:
[----:B------:R-:W-:Y:S05]  /*3570*/  BSYNC B1 ;  /* 0x0000000000017941 */ /* 0x000fea0003800000 */
.L_x_90:
[----:B0----5:R-:W-:Y:S01]  /*3580*/  HADD2.F32 R2, -RZ, R19.H0_H0 ;  /* 0x20000013ff027230 */ /* 0x021fe20000004100 */
[----:B------:R-:W-:Y:S01]  /*3590*/  ISETP.GT.AND P0, PT, R0, 0x8, P0 ;  /* 0x000000080000780c */ /* 0x000fe20000704270 */
[----:B------:R-:W-:Y:S03]  /*35a0*/  BSSY B1, `(.L_x_92) ;  /* 0x000000a000017945 */ /* 0x000fe60003800000 */
[----:B------:R-:W-:Y:S01]  /*35b0*/  FMUL R3, R2, R57 ;  /* 0x0000003902037220 */ /* 0x000fe20000400000 */
[----:B------:R-:W-:-:S03]  /*35c0*/  @P1 IMAD.MOV.U32 R2, RZ, RZ, R10 ;  /* 0x000000ffff021224 */ /* 0x000fc600078e000a */
[----:B------:R-:W-:-:S05]  /*35d0*/  FFMA R3, R54, R56, R3 ;  /* 0x0000003836037223 */ /* 0x000fca0000000003 */
[----:B------:R-:W-:-:S04]  /*35e0*/  F2FP.F16.F32.PACK_AB R3, RZ, R3 ;  /* 0x00000003ff03723e */ /* 0x000fc800000000ff */
[----:B----4-:R-:W-:Y:S01]  /*35f0*/  PRMT R4, R3, 0x7610, R4 ;  /* 0x0000761003047816 */ /* 0x010fe20000000004 */
[----:B------:R-:W-:-:S05]  /*3600*/  @P1 IMAD.MOV.U32 R3, RZ, RZ, R11 ;  /* 0x000000ffff031224 */ /* 0x000fca00078e000b */
[----:B------:R0:W-:Y:S01]  /*3610*/  @P1 STG.E.U16 desc[UR36][R2.64+0x70], R4 ;  /* 0x0000700402001986 */ /* 0x0001e2000c101524 */
[----:B------:R-:W-:Y:S05]  /*3620*/  @!P0 BRA `(.L_x_93) ;  /* 0x0000000000048947 */ /* 0x000fea0003800000 */
[----:B------:R4:W5:Y:S02]  /*3630*/  LDG.E.LTC128B.U16 R19, desc[UR36][R8.64+0x72] ;  /* 0x0000722408137981 */ /* 0x000964000c1e1520 */
.L_x_93:
[----:B------:R-:W-:Y:S05]  /*3640*/  BSYNC B1 ;  /* 0x0000000000017941 */ /* 0x000fea0003800000 */
.L_x_92:
[----:B------:R-:W-:Y:S05]  /*3650*/  @!P0 BRA `(.L_x_94) ;  /* 0x0000000800a88947 */ /* 0x000fea0003800000 */
[----:B-----5:R-:W-:-:S05]  /*3660*/  HADD2.F32 R0, -RZ, R19.H0_H0 ;  /* 0x20000013ff007230 */ /* 0x020fca0000004100 */
[----:B------:R-:W-:-:S04]  /*3670*/  FMUL R0, R0, R57 ;  /* 0x0000003900007220 */ /* 0x000fc80000400000 */
[----:B------:R-:W-:-:S05]  /*3680*/  FFMA R0, R55, R56, R0 ;  /* 0x0000003837007223 */ /* 0x000fca0000000000 */
[----:B------:R-:W-:-:S05]  /*3690*/  F2FP.F16.F32.PACK_AB R0, RZ, R0 ;  /* 0x00000000ff00723e */ /* 0x000fca00000000ff */
[----:B------:R0:W-:Y:S01]  /*36a0*/  STG.E.U16 desc[UR36][R10.64+0x72], R0 ;  /* 0x000072000a007986 */ /* 0x0001e2000c101524 */
[----:B------:R-:W-:Y:S05]  /*36b0*/  BRA `(.L_x_94) ;  /* 0x0000000800907947 */ /* 0x000fea0003800000 */
.L_x_33:
[----:B------:R-:W-:Y:S01]  /*36c0*/  ISETP.GT.AND P0, PT, R3, 0x1, PT ;  /* 0x000000010300780c */ /* 0x000fe20003f04270 */
[----:B------:R-:W-:Y:S01]  /*36d0*/  ULDC.64 UR4, c[0x0][0x5c0] ;  /* 0x0001700000047ab9 */ /* 0x000fe20000000a00 */
[-C--:B------:R-:W-:Y:S01]  /*36e0*/  FMUL R24, R24, R56.reuse ;  /* 0x0000003818187220 */ /* 0x080fe20000400000 */
[-C--:B------:R-:W-:Y:S01]  /*36f0*/  FMUL R25, R25, R56.reuse ;  /* 0x0000003819197220 */ /* 0x080fe20000400000 */
[----:B------:R-:W-:Y:S01]  /*3700*/  ISETP.GT.AND P3, PT, R0, RZ, P0 ;  /* 0x000000ff0000720c */ /* 0x000fe20000764270 */
[-C--:B------:R-:W-:Y:S01]  /*3710*/  FMUL R26, R26, R56.reuse ;  /* 0x000000381a1a7220 */ /* 0x080fe20000400000 */
[----:B------:R-:W-:Y:S01]  /*3720*/  LEA R4, P4, R68, UR4, 0x1 ;  /* 0x0000000444047c11 */ /* 0x000fe2000f8808ff */
[----:B------:R-:W-:Y:S01]  /*3730*/  FMUL R27, R27, R56 ;  /* 0x000000381b1b7220 */ /* 0x000fe20000400000 */
[----:B------:R-:W-:Y:S01]  /*3740*/  F2FP.F16.F32.PACK_AB R24, RZ, R24 ;  /* 0x00000018ff18723e */ /* 0x000fe200000000ff */
[-C--:B------:R-:W-:Y:S01]  /*3750*/  FMUL R28, R28, R56.reuse ;  /* 0x000000381c1c7220 */ /* 0x080fe20000400000 */
[----:B------:R-:W-:Y:S01]  /*3760*/  LEA.HI.X R5, R68, UR5, R7, 0x1, P4 ;  /* 0x0000000544057c11 */ /* 0x000fe2000a0f0c07 */
[-C--:B------:R-:W-:Y:S01]  /*3770*/  FMUL R29, R29, R56.reuse ;  /* 0x000000381d1d7220 */ /* 0x080fe20000400000 */
[----:B------:R-:W-:Y:S01]  /*3780*/  F2FP.F16.F32.PACK_AB R25, RZ, R25 ;  /* 0x00000019ff19723e */ /* 0x000fe200000000ff */
[-C--:B------:R-:W-:Y:S01]  /*3790*/  FMUL R30, R30, R56.reuse ;  /* 0x000000381e1e7220 */ /* 0x080fe20000400000 */
[----:B------:R-:W-:Y:S01]  /*37a0*/  SHF.L.U64.HI R75, R74, 0x4, R75 ;  /* 0x000000044a4b7819 */ /* 0x000fe2000001024b */
[----:B------:R-:W-:Y:S01]  /*37b0*/  @P1 STG.E.U16 desc[UR36][R4.64], R24 ;  /* 0x0000001804001986 */ /* 0x000fe2000c101524 */
[----:B------:R-:W-:Y:S01]  /*37c0*/  ISETP.GT.AND P1, PT, R3, 0x8, PT ;  /* 0x000000080300780c */ /* 0x000fe20003f24270 */
[----:B------:R-:W-:Y:S01]  /*37d0*/  FMUL R31, R31, R56 ;  /* 0x000000381f1f7220 */ /* 0x000fe20000400000 */
[----:B------:R-:W-:Y:S01]  /*37e0*/  ISETP.GT.AND P4, PT, R0, 0x8, P0 ;  /* 0x000000080000780c */ /* 0x000fe20000784270 */
[----:B------:R-:W-:Y:S01]  /*37f0*/  @P3 STG.E.U16 desc[UR36][R4.64+0x2], R25 ;  /* 0x0000021904003986 */ /* 0x000fe2000c101524 */
[----:B------:R-:W-:Y:S01]  /*3800*/  LEA R6, P3, R74, R4, 0x4 ;  /* 0x000000044a067211 */ /* 0x000fe200078620ff */
[-C--:B------:R-:W-:Y:S01]  /*3810*/  FMUL R32, R32, R56.reuse ;  /* 0x0000003820207220 */ /* 0x080fe20000400000 */
[C---:B------:R-:W-:Y:S01]  /*3820*/  ISETP.GT.AND P2, PT, R0.reuse, 0x8, P2 ;  /* 0x000000080000780c */ /* 0x040fe20001744270 */
[-C--:B------:R-:W-:Y:S01]  /*3830*/  FMUL R33, R33, R56.reuse ;  /* 0x0000003821217220 */ /* 0x080fe20000400000 */
[----:B------:R-:W-:Y:S01]  /*3840*/  ISETP.GT.AND P0, PT, R3, 0x9, PT ;  /* 0x000000090300780c */ /* 0x000fe20003f04270 */
[----:B------:R-:W-:Y:S01]  /*3850*/  IMAD.X R7, R75, 0x1, R5, P3 ;  /* 0x000000014b077824 */ /* 0x000fe200018e0605 */
[----:B------:R-:W-:Y:S01]  /*3860*/  ISETP.GT.AND P5, PT, R0, RZ, P1 ;  /* 0x000000ff0000720c */ /* 0x000fe20000fa4270 */
[-C--:B------:R-:W-:Y:S01]  /*3870*/  FMUL R34, R34, R56.reuse ;  /* 0x0000003822227220 */ /* 0x080fe20000400000 */
[----:B------:R-:W-:Y:S01]  /*3880*/  ISETP.GT.AND P3, PT, R0, RZ, P0 ;  /* 0x000000ff0000720c */ /* 0x000fe20000764270 */
[----:B------:R-:W-:Y:S01]  /*3890*/  FMUL R35, R35, R56 ;  /* 0x0000003823237220 */ /* 0x000fe20000400000 */
[----:B------:R-:W-:Y:S01]  /*38a0*/  F2FP.F16.F32.PACK_AB R26, RZ, R26 ;  /* 0x0000001aff1a723e */ /* 0x000fe200000000ff */
[-C--:B------:R-:W-:Y:S01]  /*38b0*/  FMUL R36, R36, R56.reuse ;  /* 0x0000003824247220 */ /* 0x080fe20000400000 */
[----:B------:R-:W-:Y:S01]  /*38c0*/  F2FP.F16.F32.PACK_AB R27, RZ, R27 ;  /* 0x0000001bff1b723e */ /* 0x000fe200000000ff */
[----:B------:R-:W-:Y:S01]  /*38d0*/  FMUL R37, R37, R56 ;  /* 0x0000003825257220 */ /* 0x000fe20000400000 */
[----:B------:R-:W-:Y:S01]  /*38e0*/  F2FP.F16.F32.PACK_AB R28, RZ, R28 ;  /* 0x0000001cff1c723e */ /* 0x000fe200000000ff */
[----:B------:R-:W-:Y:S01]  /*38f0*/  @P2 STG.E.U16 desc[UR36][R6.64], R26 ;  /* 0x0000001a06002986 */ /* 0x000fe2000c101524 */
[----:B------:R-:W-:Y:S01]  /*3900*/  F2FP.F16.F32.PACK_AB R29, RZ, R29 ;  /* 0x0000001dff1d723e */ /* 0x000fe200000000ff */
[-C--:B------:R-:W-:Y:S01]  /*3910*/  FMUL R38, R38, R56.reuse ;  /* 0x0000003826267220 */ /* 0x080fe20000400000 */
[C---:B------:R-:W-:Y:S01]  /*3920*/  ISETP.GT.AND P2, PT, R0.reuse, 0x8, P1 ;  /* 0x000000080000780c */ /* 0x040fe20000f44270 */
[----:B------:R-:W-:Y:S01]  /*3930*/  @P4 STG.E.U16 desc[UR36][R6.64+0x2], R27 ;  /* 0x0000021b06004986 */ /* 0x000fe2000c101524 */
[----:B------:R-:W-:Y:S01]  /*3940*/  ISETP.GT.AND P1, PT, R3, 0x10, PT ;  /* 0x000000100300780c */ /* 0x000fe20003f24270 */
[----:B------:R-:W-:Y:S01]  /*3950*/  FMUL R39, R39, R56 ;  /* 0x0000003827277220 */ /* 0x000fe20000400000 */
[----:B------:R-:W-:Y:S01]  /*3960*/  F2FP.F16.F32.PACK_AB R30, RZ, R30 ;  /* 0x0000001eff1e723e */ /* 0x000fe200000000ff */
[----:B------:R-:W-:Y:S01]  /*3970*/  @P5 STG.E.U16 desc[UR36][R4.64+0x10], R28 ;  /* 0x0000101c04005986 */ /* 0x000fe2000c101524 */
[----:B------:R-:W-:Y:S01]  /*3980*/  ISETP.GT.AND P4, PT, R0, RZ, P1 ;  /* 0x000000ff0000720c */ /* 0x000fe20000f84270 */
[-C--:B------:R-:W-:Y:S01]  /*3990*/  FMUL R40, R40, R56.reuse ;  /* 0x0000003828287220 */ /* 0x080fe20000400000 */
[----:B------:R-:W-:Y:S01]  /*39a0*/  F2FP.F16.F32.PACK_AB R31, RZ, R31 ;  /* 0x0000001fff1f723e */ /* 0x000fe200000000ff */
[----:B------:R-:W-:Y:S01]  /*39b0*/  @P3 STG.E.U16 desc[UR36][R4.64+0x12], R29 ;  /* 0x0000121d04003986 */ /* 0x000fe2000c101524 */
[----:B------:R-:W-:Y:S01]  /*39c0*/  ISETP.GT.AND P3, PT, R0, 0x8, P0 ;  /* 0x000000080000780c */ /* 0x000fe20000764270 */
[----:B------:R-:W-:Y:S01]  /*39d0*/  FMUL R41, R41, R56 ;  /* 0x0000003829297220 */ /* 0x000fe20000400000 */
[----:B------:R-:W-:Y:S01]  /*39e0*/  ISETP.GT.AND P0, PT, R3, 0x11, PT ;  /* 0x000000110300780c */ /* 0x000fe20003f04270 */
[----:B------:R-:W-:Y:S01]  /*39f0*/  @P2 STG.E.U16 desc[UR36][R6.64+0x10], R30 ;  /* 0x0000101e06002986 */ /* 0x000fe2000c101524 */
[----:B------:R-:W-:Y:S01]  /*3a00*/  F2FP.F16.F32.PACK_AB R32, RZ, R32 ;  /* 0x00000020ff20723e */ /* 0x000fe200000000ff */
[-C--:B------:R-:W-:Y:S01]  /*3a10*/  FMUL R42, R42, R56.reuse ;  /* 0x000000382a2a7220 */ /* 0x080fe20000400000 */
[C---:B------:R-:W-:Y:S01]  /*3a20*/  ISETP.GT.AND P5, PT, R0.reuse, RZ, P0 ;  /* 0x000000ff0000720c */ /* 0x040fe200007a4270 */
[-C--:B------:R-:W-:Y:S01]  /*3a30*/  FMUL R43, R43, R56.reuse ;  /* 0x000000382b2b7220 */ /* 0x080fe20000400000 */
[----:B------:R-:W-:Y:S01]  /*3a40*/  ISETP.GT.AND P2, PT, R0, 0x8, P1 ;  /* 0x000000080000780c */ /* 0x000fe20000f44270 */
[-C--:B------:R-:W-:Y:S01]  /*3a50*/  FMUL R44, R44, R56.reuse ;  /* 0x000000382c2c7220 */ /* 0x080fe20000400000 */
[----:B------:R-:W-:Y:S01]  /*3a60*/  ISETP.GT.AND P1, PT, R3, 0x18, PT ;  /* 0x000000180300780c */ /* 0x000fe20003f24270 */
[-C--:B------:R-:W-:Y:S01]  /*3a70*/  FMUL R45, R45, R56.reuse ;  /* 0x000000382d2d7220 */ /* 0x080fe20000400000 */
[----:B------:R-:W-:Y:S01]  /*3a80*/  F2FP.F16.F32.PACK_AB R33, RZ, R33 ;  /* 0x00000021ff21723e */ /* 0x000fe200000000ff */
[----:B------:R-:W-:Y:S01]  /*3a90*/  @P3 STG.E.U16 desc[UR36][R6.64+0x12], R31 ;  /* 0x0000121f06003986 */ /* 0x000fe2000c101524 */
[----:B------:R-:W-:Y:S01]  /*3aa0*/  ISETP.GT.AND P3, PT, R0, 0x8, P0 ;  /* 0x000000080000780c */ /* 0x000fe20000764270 */
[-C--:B------:R-:W-:Y:S01]  /*3ab0*/  FMUL R46, R46, R56.reuse ;  /* 0x000000382e2e7220 */ /* 0x080fe20000400000 */
[----:B------:R-:W-:Y:S01]  /*3ac0*/  ISETP.GT.AND P0, PT, R3, 0x19, PT ;  /* 0x000000190300780c */ /* 0x000fe20003f04270 */
[----:B------:R-:W-:Y:S01]  /*3ad0*/  @P4 STG.E.U16 desc[UR36][R4.64+0x20], R32 ;  /* 0x0000202004004986 */ /* 0x000fe2000c101524 */
[C---:B------:R-:W-:Y:S01]  /*3ae0*/  ISETP.GT.AND P4, PT, R0.reuse, RZ, P1 ;  /* 0x000000ff0000720c */ /* 0x040fe20000f84270 */
[----:B------:R-:W-:Y:S01]  /*3af0*/  FMUL R47, R47, R56 ;  /* 0x000000382f2f7220 */ /* 0x000fe20000400000 */
[----:B------:R-:W-:Y:S01]  /*3b00*/  F2FP.F16.F32.PACK_AB R34, RZ, R34 ;  /* 0x00000022ff22723e */ /* 0x000fe200000000ff */
[----:B------:R-:W-:Y:S01]  /*3b10*/  @P5 STG.E.U16 desc[UR36][R4.64+0x22], R33 ;  /* 0x0000222104005986 */ /* 0x000fe2000c101524 */
[----:B------:R-:W-:Y:S01]  /*3b20*/  ISETP.GT.AND P5, PT, R0, RZ, P0 ;  /* 0x000000ff0000720c */ /* 0x000fe200007a4270 */
[----:B------:R-:W-:Y:S01]  /*3b30*/  FMUL R48, R48, R56 ;  /* 0x0000003830307220 */ /* 0x000fe20000400000 */
[----:B------:R-:W-:Y:S01]  /*3b40*/  F2FP.F16.F32.PACK_AB R35, RZ, R35 ;  /* 0x00000023ff23723e */ /* 0x000fe200000000ff */
[----:B------:R-:W-:Y:S01]  /*3b50*/  @P2 STG.E.U16 desc[UR36][R6.64+0x20], R34 ;  /* 0x0000202206002986 */ /* 0x000fe2000c101524 */
[----:B------:R-:W-:Y:S01]  /*3b60*/  F2FP.F16.F32.PACK_AB R36, RZ, R36 ;  /* 0x00000024ff24723e */ /* 0x000fe200000000ff */
[-C--:B------:R-:W-:Y:S01]  /*3b70*/  FMUL R49, R49, R56.reuse ;  /* 0x0000003831317220 */ /* 0x080fe20000400000 */
[----:B------:R-:W-:Y:S01]  /*3b80*/  ISETP.GT.AND P2, PT, R0, 0x8, P1 ;  /* 0x000000080000780c */ /* 0x000fe20000f44270 */
[----:B------:R-:W-:Y:S01]  /*3b90*/  @P3 STG.E.U16 desc[UR36][R6.64+0x22], R35 ;  /* 0x0000222306003986 */ /* 0x000fe2000c101524 */
[----:B------:R-:W-:Y:S01]  /*3ba0*/  ISETP.GT.AND P1, PT, R3, 0x20, PT ;  /* 0x000000200300780c */ /* 0x000fe20003f24270 */
[-C--:B------:R-:W-:Y:S01]  /*3bb0*/  FMUL R50, R50, R56.reuse ;  /* 0x0000003832327220 */ /* 0x080fe20000400000 */
[----:B------:R-:W-:Y:S01]  /*3bc0*/  F2FP.F16.F32.PACK_AB R37, RZ, R37 ;  /* 0x00000025ff25723e */ /* 0x000fe200000000ff */
[----:B------:R-:W-:Y:S01]  /*3bd0*/  @P4 STG.E.U16 desc[UR36][R4.64+0x30], R36 ;  /* 0x0000302404004986 */ /* 0x000fe2000c101524 */
[C---:B------:R-:W-:Y:S01]  /*3be0*/  ISETP.GT.AND P3, PT, R0.reuse, 0x8, P0 ;  /* 0x000000080000780c */ /* 0x040fe20000764270 */
[-C--:B------:R-:W-:Y:S01]  /*3bf0*/  FMUL R51, R51, R56.reuse ;  /* 0x0000003833337220 */ /* 0x080fe20000400000 */
[----:B------:R-:W-:Y:S01]  /*3c00*/  ISETP.GT.AND P0, PT, R3, 0x21, PT ;  /* 0x000000210300780c */ /* 0x000fe20003f04270 */
[----:B------:R-:W-:Y:S01]  /*3c10*/  @P5 STG.E.U16 desc[UR36][R4.64+0x32], R37 ;  /* 0x0000322504005986 */ /* 0x000fe2000c101524 */
        /* <DEDUP_REMOVED lines=10> */
[----:B------:R-:W-:-:S02]  /*3cc0*/  F2FP.F16.F32.PACK_AB R41, RZ, R41 ;  /* 0x00000029ff29723e */ /* 0x000fc400000000ff */
[C---:B------:R-:W-:Y:S01]  /*3cd0*/  ISETP.GT.AND P1, PT, R0.reuse, 0x8, P1 ;  /* 0x000000080000780c */ /* 0x040fe20000f24270 */
[----:B------:R-:W-:Y:S01]  /*3ce0*/  @P3 STG.E.U16 desc[UR36][R6.64+0x32], R39 ;  /* 0x0000322706003986 */ /* 0x000fe2000c101524 */
[C---:B------:R-:W-:Y:S02]  /*3cf0*/  ISETP.GT.AND P2, PT, R0.reuse, 0x8, P0 ;  /* 0x000000080000780c */ /* 0x040fe40000744270 */
[C---:B------:R-:W-:Y:S01]  /*3d00*/  ISETP.GT.AND P0, PT, R3.reuse, 0x29, PT ;  /* 0x000000290300780c */ /* 0x040fe20003f04270 */
[----:B------:R-:W-:Y:S01]  /*3d10*/  @P4 STG.E.U16 desc[UR36][R4.64+0x40], R40 ;  /* 0x0000402804004986 */ /* 0x000fe2000c101524 */
[----:B------:R-:W-:Y:S02]  /*3d20*/  ISETP.GT.AND P4, PT, R3, 0x28, PT ;  /* 0x000000280300780c */ /* 0x000fe40003f84270 */
[----:B------:R-:W-:Y:S01]  /*3d30*/  F2FP.F16.F32.PACK_AB R42, RZ, R42 ;  /* 0x0000002aff2a723e */ /* 0x000fe200000000ff */
[----:B------:R-:W-:Y:S01]  /*3d40*/  @P5 STG.E.U16 desc[UR36][R4.64+0x42], R41 ;  /* 0x0000422904005986 */ /* 0x000fe2000c101524 */
[----:B------:R-:W-:-:S02]  /*3d50*/  ISETP.GT.AND P5, PT, R0, RZ, P4 ;  /* 0x000000ff0000720c */ /* 0x000fc400027a4270 */
[C---:B------:R-:W-:Y:S01]  /*3d60*/  ISETP.GT.AND P3, PT, R0.reuse, RZ, P0 ;  /* 0x000000ff0000720c */ /* 0x040fe20000764270 */
[----:B------:R-:W-:Y:S01]  /*3d70*/  @P1 STG.E.U16 desc[UR36][R6.64+0x40], R42 ;  /* 0x0000402a06001986 */ /* 0x000fe2000c101524 */
[----:B------:R-:W-:Y:S02]  /*3d80*/  F2FP.F16.F32.PACK_AB R43, RZ, R43 ;  /* 0x0000002bff2b723e */ /* 0x000fe400000000ff */
[----:B------:R-:W-:Y:S02]  /*3d90*/  F2FP.F16.F32.PACK_AB R44, RZ, R44 ;  /* 0x0000002cff2c723e */ /* 0x000fe400000000ff */
[C---:B------:R-:W-:Y:S01]  /*3da0*/  ISETP.GT.AND P4, PT, R0.reuse, 0x8, P4 ;  /* 0x000000080000780c */ /* 0x040fe20002784270 */
[----:B------:R-:W-:Y:S01]  /*3db0*/  @P2 STG.E.U16 desc[UR36][R6.64+0x42], R43 ;  /* 0x0000422b06002986 */ /* 0x000fe2000c101524 */
[----:B------:R-:W-:Y:S02]  /*3dc0*/  F2FP.F16.F32.PACK_AB R45, RZ, R45 ;  /* 0x0000002dff2d723e */ /* 0x000fe400000000ff */
[----:B------:R-:W-:Y:S01]  /*3dd0*/  ISETP.GT.AND P2, PT, R3, 0x31, PT ;  /* 0x000000310300780c */ /* 0x000fe20003f44270 */
[----:B------:R-:W-:Y:S01]  /*3de0*/  @P5 STG.E.U16 desc[UR36][R4.64+0x50], R44 ;  /* 0x0000502c04005986 */ /* 0x000fe2000c101524 */
[----:B------:R-:W-:-:S02]  /*3df0*/  ISETP.GT.AND P5, PT, R0, 0x8, P0 ;  /* 0x000000080000780c */ /* 0x000fc400007a4270 */
[C---:B------:R-:W-:Y:S01]  /*3e00*/  ISETP.GT.AND P1, PT, R3.reuse, 0x38, PT ;  /* 0x000000380300780c */ /* 0x040fe20003f24270 */
[----:B------:R-:W-:Y:S01]  /*3e10*/  @P3 STG.E.U16 desc[UR36][R4.64+0x52], R45 ;  /* 0x0000522d04003986 */ /* 0x000fe2000c101524 */
[C---:B------:R-:W-:Y:S02]  /*3e20*/  ISETP.GT.AND P3, PT, R3.reuse, 0x30, PT ;  /* 0x000000300300780c */ /* 0x040fe40003f64270 */
[----:B------:R-:W-:Y:S01]  /*3e30*/  ISETP.GT.AND P0, PT, R3, 0x39, PT ;  /* 0x000000390300780c */ /* 0x000fe20003f04270 */
[----:B------:R-:W-:Y:S01]  /*3e40*/  @P4 IMAD.MOV.U32 R2, RZ, RZ, R6 ;  /* 0x000000ffff024224 */ /* 0x000fe200078e0006 */
[----:B------:R-:W-:Y:S01]  /*3e50*/  F2FP.F16.F32.PACK_AB R46, RZ, R46 ;  /* 0x0000002eff2e723e */ /* 0x000fe200000000ff */
[----:B------:R-:W-:Y:S01]  /*3e60*/  @P4 IMAD.MOV.U32 R3, RZ, RZ, R7 ;  /* 0x000000ffff034224 */ /* 0x000fe200078e0007 */
[----:B------:R-:W-:Y:S02]  /*3e70*/  F2FP.F16.F32.PACK_AB R47, RZ, R47 ;  /* 0x0000002fff2f723e */ /* 0x000fe400000000ff */
[----:B------:R-:W-:-:S02]  /*3e80*/  F2FP.F16.F32.PACK_AB R48, RZ, R48 ;  /* 0x00000030ff30723e */ /* 0x000fc400000000ff */
[----:B------:R1:W-:Y:S01]  /*3e90*/  @P4 STG.E.U16 desc[UR36][R2.64+0x50], R46 ;  /* 0x0000502e02004986 */ /* 0x0003e2000c101524 */
[C---:B------:R-:W-:Y:S02]  /*3ea0*/  ISETP.GT.AND P4, PT, R0.reuse, RZ, P2 ;  /* 0x000000ff0000720c */ /* 0x040fe40001784270 */
[----:B------:R-:W-:Y:S02]  /*3eb0*/  F2FP.F16.F32.PACK_AB R49, RZ, R49 ;  /* 0x00000031ff31723e */ /* 0x000fe400000000ff */
[----:B------:R-:W-:Y:S02]  /*3ec0*/  ISETP.GT.AND P2, PT, R0, 0x8, P2 ;  /* 0x000000080000780c */ /* 0x000fe40001744270 */
[----:B------:R-:W-:Y:S02]  /*3ed0*/  F2FP.F16.F32.PACK_AB R50, RZ, R50 ;  /* 0x00000032ff32723e */ /* 0x000fe400000000ff */
[----:B------:R-:W-:Y:S02]  /*3ee0*/  F2FP.F16.F32.PACK_AB R51, RZ, R51 ;  /* 0x00000033ff33723e */ /* 0x000fe400000000ff */
[----:B------:R-:W-:Y:S01]  /*3ef0*/  F2FP.F16.F32.PACK_AB R52, RZ, R52 ;  /* 0x00000034ff34723e */ /* 0x000fe200000000ff */
[----:B-1----:R-:W-:Y:S01]  /*3f00*/  @P5 IMAD.MOV.U32 R2, RZ, RZ, R6 ;  /* 0x000000ffff025224 */ /* 0x002fe200078e0006 */
[----:B------:R-:W-:Y:S01]  /*3f10*/  F2FP.F16.F32.PACK_AB R53, RZ, R53 ;  /* 0x00000035ff35723e */ /* 0x000fe200000000ff */
[----:B------:R-:W-:Y:S01]  /*3f20*/  @P5 IMAD.MOV.U32 R3, RZ, RZ, R7 ;  /* 0x000000ffff035224 */ /* 0x000fe200078e0007 */
[----:B------:R-:W-:-:S02]  /*3f30*/  F2FP.F16.F32.PACK_AB R54, RZ, R54 ;  /* 0x00000036ff36723e */ /* 0x000fc400000000ff */
[----:B------:R-:W-:Y:S02]  /*3f40*/  F2FP.F16.F32.PACK_AB R55, RZ, R55 ;  /* 0x00000037ff37723e */ /* 0x000fe400000000ff */
[----:B------:R1:W-:Y:S01]  /*3f50*/  @P5 STG.E.U16 desc[UR36][R2.64+0x52], R47 ;  /* 0x0000522f02005986 */ /* 0x0003e2000c101524 */
[C---:B------:R-:W-:Y:S02]  /*3f60*/  ISETP.GT.AND P5, PT, R0.reuse, RZ, P3 ;  /* 0x000000ff0000720c */ /* 0x040fe40001fa4270 */
[----:B------:R-:W-:-:S11]  /*3f70*/  ISETP.GT.AND P3, PT, R0, 0x8, P3 ;  /* 0x000000080000780c */ /* 0x000fd60001f64270 */
[----:B-1----:R-:W-:Y:S02]  /*3f80*/  @P5 IMAD.MOV.U32 R2, RZ, RZ, R4 ;  /* 0x000000ffff025224 */ /* 0x002fe400078e0004 */
[----:B------:R-:W-:-:S05]  /*3f90*/  @P5 IMAD.MOV.U32 R3, RZ, RZ, R5 ;  /* 0x000000ffff035224 */ /* 0x000fca00078e0005 */
[----:B------:R1:W-:Y:S01]  /*3fa0*/  @P5 STG.E.U16 desc[UR36][R2.64+0x60], R48 ;  /* 0x0000603002005986 */ /* 0x0003e2000c101524 */
[C---:B------:R-:W-:Y:S02]  /*3fb0*/  ISETP.GT.AND P5, PT, R0.reuse, RZ, P0 ;  /* 0x000000ff0000720c */ /* 0x040fe400007a4270 */
[----:B------:R-:W-:Y:S01]  /*3fc0*/  ISETP.GT.AND P0, PT, R0, 0x8, P0 ;  /* 0x000000080000780c */ /* 0x000fe20000704270 */
[----:B-1----:R-:W-:Y:S02]  /*3fd0*/  @P4 IMAD.MOV.U32 R2, RZ, RZ, R4 ;  /* 0x000000ffff024224 */ /* 0x002fe400078e0004 */
[----:B------:R-:W-:-:S05]  /*3fe0*/  @P4 IMAD.MOV.U32 R3, RZ, RZ, R5 ;  /* 0x000000ffff034224 */ /* 0x000fca00078e0005 */
[----:B------:R1:W-:Y:S01]  /*3ff0*/  @P4 STG.E.U16 desc[UR36][R2.64+0x62], R49 ;  /* 0x0000623102004986 */ /* 0x0003e2000c101524 */
[C---:B------:R-:W-:Y:S02]  /*4000*/  ISETP.GT.AND P4, PT, R0.reuse, RZ, P1 ;  /* 0x000000ff0000720c */ /* 0x040fe40000f84270 */
[----:B------:R-:W-:Y:S01]  /*4010*/  ISETP.GT.AND P1, PT, R0, 0x8, P1 ;  /* 0x000000080000780c */ /* 0x000fe20000f24270 */
[----:B-1----:R-:W-:Y:S02]  /*4020*/  @P3 IMAD.MOV.U32 R2, RZ, RZ, R6 ;  /* 0x000000ffff023224 */ /* 0x002fe400078e0006 */
[----:B------:R-:W-:-:S05]  /*4030*/  @P3 IMAD.MOV.U32 R3, RZ, RZ, R7 ;  /* 0x000000ffff033224 */ /* 0x000fca00078e0007 */
[----:B------:R1:W-:Y:S02]  /*4040*/  @P3 STG.E.U16 desc[UR36][R2.64+0x60], R50 ;  /* 0x0000603202003986 */ /* 0x0003e4000c101524 */
[----:B-1----:R-:W-:Y:S02]  /*4050*/  @P2 IMAD.MOV.U32 R2, RZ, RZ, R6 ;  /* 0x000000ffff022224 */ /* 0x002fe400078e0006 */
[----:B------:R-:W-:-:S05]  /*4060*/  @P2 IMAD.MOV.U32 R3, RZ, RZ, R7 ;  /* 0x000000ffff032224 */ /* 0x000fca00078e0007 */
[----:B------:R1:W-:Y:S02]  /*4070*/  @P2 STG.E.U16 desc[UR36][R2.64+0x62], R51 ;  /* 0x0000623302002986 */ /* 0x0003e4000c101524 */
[----:B-1----:R-:W-:Y:S02]  /*4080*/  @P4 IMAD.MOV.U32 R2, RZ, RZ, R4 ;  /* 0x000000ffff024224 */ /* 0x002fe400078e0004 */
[----:B------:R-:W-:-:S05]  /*4090*/  @P4 IMAD.MOV.U32 R3, RZ, RZ, R5 ;  /* 0x000000ffff034224 */ /* 0x000fca00078e0005 */
[----:B------:R1:W-:Y:S04]  /*40a0*/  @P4 STG.E.U16 desc[UR36][R2.64+0x70], R52 ;  /* 0x0000703402004986 */ /* 0x0003e8000c101524 */
[----:B------:R2:W-:Y:S01]  /*40b0*/  @P5 STG.E.U16 desc[UR36][R4.64+0x72], R53 ;  /* 0x0000723504005986 */ /* 0x0005e2000c101524 */
[----:B-1----:R-:W-:Y:S02]  /*40c0*/  @P1 IMAD.MOV.U32 R2, RZ, RZ, R6 ;  /* 0x000000ffff021224 */ /* 0x002fe400078e0006 */
[----:B------:R-:W-:-:S05]  /*40d0*/  @P1 IMAD.MOV.U32 R3, RZ, RZ, R7 ;  /* 0x000000ffff031224 */ /* 0x000fca00078e0007 */
[----:B------:R2:W-:Y:S04]  /*40e0*/  @P1 STG.E.U16 desc[UR36][R2.64+0x70], R54 ;  /* 0x0000703602001986 */ /* 0x0005e8000c101524 */
[----:B------:R2:W-:Y:S02]  /*40f0*/  @P0 STG.E.U16 desc[UR36][R6.64+0x72], R55 ;  /* 0x0000723706000986 */ /* 0x0005e4000c101524 */
.L_x_94:
[----:B------:R-:W-:Y:S05]  /*4100*/  BSYNC B0 ;  /* 0x0000000000007941 */ /* 0x000fea0003800000 */
.L_x_32:
[----:B0-2---:R-:W2:Y:S01]  /*4110*/  LDL.64 R2, [R1] ;  /* 0x0000000001027983 */ /* 0x005ea20000100a00 */
[----:B------:R-:W-:Y:S01]  /*4120*/  ULDC.64 UR4, c[0x0][0x650] ;  /* 0x0001940000047ab9 */ /* 0x000fe20000000a00 */
[----:B------:R0:W-:Y:S01]  /*4130*/  SYNCS.ARRIVE.TRANS64.A1T0 RZ, [R64+UR47], RZ ;  /* 0x000000ff40ff79a7 */ /* 0x0001e2000810002f */
[----:B------:R-:W-:Y:S01]  /*4140*/  PRMT R0, RZ, 0x7610, R0 ;  /* 0x00007610ff007816 */ /* 0x000fe20000000000 */
[----:B-----5:R-:W-:Y:S02]  /*4150*/  IMAD.MOV.U32 R19, RZ, RZ, -0x1 ;  /* 0xffffffffff137424 */ /* 0x020fe400078e00ff */
[----:B------:R-:W-:Y:S01]  /*4160*/  IMAD.MOV.U32 R22, RZ, RZ, -0x1 ;  /* 0xffffffffff167424 */ /* 0x000fe200078e00ff */
[----:B--2---:R-:W-:-:S04]  /*4170*/  LEA R18, P0, R2, R18, 0x1 ;  /* 0x0000001202127211 */ /* 0x004fc800078008ff */
[----:B------:R-:W-:Y:S01]  /*4180*/  LEA.HI.X R17, R2, R17, R23, 0x1, P0 ;  /* 0x0000001102117211 */ /* 0x000fe200000f0c17 */
[----:B------:R-:W-:Y:S01]  /*4190*/  IMAD.MOV.U32 R2, RZ, RZ, -0x1 ;  /* 0xffffffffff027424 */ /* 0x000fe200078e00ff */
[----:B------:R-:W-:-:S04]  /*41a0*/  ISETP.GE.U32.AND P0, PT, R18, UR4, PT ;  /* 0x0000000412007c0c */ /* 0x000fc8000bf06070 */
[----:B------:R-:W-:-:S13]  /*41b0*/  ISETP.GE.U32.AND.EX P0, PT, R17, UR5, PT, P0 ;  /* 0x0000000511007c0c */ /* 0x000fda000bf06100 */
[----:B0-----:R-:W-:Y:S05]  /*41c0*/  @P0 BRA `(.L_x_95) ;  /* 0x0000000400700947 */ /* 0x001fea0003800000 */
[----:B-1----:R-:W0:Y:S01]  /*41d0*/  S2R R10, SR_CTAID.X ;  /* 0x00000000000a7919 */ /* 0x002e220000002500 */
[----:B---34-:R-:W1:Y:S01]  /*41e0*/  LDC.64 R8, c[0x0][0x628] ;  /* 0x00018a00ff087b82 */ /* 0x018e620000000a00 */
[----:B------:R-:W-:Y:S01]  /*41f0*/  ULDC UR4, c[0x0][0x150] ;  /* 0x0000540000047ab9 */ /* 0x000fe20000000800 */
[----:B------:R-:W-:Y:S01]  /*4200*/  IMAD.MOV.U32 R6, RZ, RZ, R18 ;  /* 0x000000ffff067224 */ /* 0x000fe200078e0012 */
[----:B------:R-:W2:Y:S01]  /*4210*/  S2R R20, SR_CTAID.Y ;  /* 0x0000000000147919 */ /* 0x000ea20000002600 */
[----:B------:R-:W-:-:S04]  /*4220*/  IMAD.MOV.U32 R7, RZ, RZ, R17 ;  /* 0x000000ffff077224 */ /* 0x000fc800078e0011 */
[----:B------:R-:W3:Y:S08]  /*4230*/  LDC R15, c[0x0][0x144] ;  /* 0x00005100ff0f7b82 */ /* 0x000ef00000000800 */
[----:B------:R-:W4:Y:S08]  /*4240*/  LDC R0, c[0x0][0x630] ;  /* 0x00018c00ff007b82 */ /* 0x000f300000000800 */
[----:B------:R-:W2:Y:S01]  /*4250*/  LDC.64 R12, c[0x0][0x620] ;  /* 0x00018800ff0c7b82 */ /* 0x000ea20000000a00 */
[----:B-1----:R-:W-:-:S04]  /*4260*/  ISETP.NE.U32.AND P0, PT, R8, RZ, PT ;  /* 0x000000ff0800720c */ /* 0x002fc80003f05070 */
[----:B------:R-:W-:Y:S02]  /*4270*/  ISETP.NE.AND.EX P0, PT, R9, RZ, PT, P0 ;  /* 0x000000ff0900720c */ /* 0x000fe40003f05300 */
[----:B0-----:R-:W-:-:S05]  /*4280*/  I2FP.F32.U32 R2, R10 ;  /* 0x0000000a00027245 */ /* 0x001fca0000201000 */
[----:B------:R-:W-:-:S04]  /*4290*/  FMUL R2, R2, UR4 ;  /* 0x0000000402027c20 */ /* 0x000fc80008400000 */
[----:B------:R0:W1:Y:S02]  /*42a0*/  F2I.U32.TRUNC.NTZ R14, R2 ;  /* 0x00000002000e7305 */ /* 0x000064000020f000 */
[----:B---34-:R-:W-:Y:S05]  /*42b0*/  @!P0 BRA `(.L_x_96) ;  /* 0x0000000000288947 */ /* 0x018fea0003800000 */
[----:B------:R-:W3:Y:S02]  /*42c0*/  LDC R3, c[0x0][0x634] ;  /* 0x00018d00ff037b82 */ /* 0x000ee40000000800 */
[----:B---3--:R-:W-:-:S05]  /*42d0*/  IADD3 R7, P0, R18, R3, RZ ;  /* 0x0000000312077210 */ /* 0x008fca0007f1e0ff */
[----:B------:R-:W-:-:S04]  /*42e0*/  IMAD.X R11, RZ, RZ, R17, P0 ;  /* 0x000000ffff0b7224 */ /* 0x000fc800000e0611 */
[----:B0-----:R-:W-:-:S04]  /*42f0*/  IMAD.WIDE.U32 R2, R11, R8, RZ ;  /* 0x000000080b027225 */ /* 0x001fc800078e00ff */
[----:B------:R-:W-:-:S04]  /*4300*/  IMAD.WIDE.U32 R4, P0, R7, R9, R2 ;  /* 0x0000000907047225 */ /* 0x000fc80007800002 */
[----:B------:R-:W-:-:S04]  /*4310*/  IMAD.WIDE.U32 R2, R7, R8, RZ ;  /* 0x0000000807027225 */ /* 0x000fc800078e00ff */
[----:B------:R-:W-:Y:S01]  /*4320*/  IMAD.X R7, RZ, RZ, RZ, P0 ;  /* 0x000000ffff077224 */ /* 0x000fe200000e06ff */
[----:B------:R-:W-:Y:S01]  /*4330*/  IADD3 RZ, P0, R3, R4, RZ ;  /* 0x0000000403ff7210 */ /* 0x000fe20007f1e0ff */
[----:B------:R-:W-:-:S04]  /*4340*/  IMAD.MOV.U32 R6, RZ, RZ, R5 ;  /* 0x000000ffff067224 */ /* 0x000fc800078e0005 */
[----:B------:R-:W-:-:S08]  /*4350*/  IMAD.WIDE.U32.X R6, R11, R9, R6, P0 ;  /* 0x000000090b067225 */ /* 0x000fd000000e0406 */
.L_x_96:
[----:B------:R-:W3:Y:S01]  /*4360*/  LDC.64 R26, c[0x0][0x640] ;  /* 0x00019000ff1a7b82 */ /* 0x000ee20000000a00 */
[-C--:B------:R-:W-:Y:S01]  /*4370*/  SHF.R.U64 R11, R6, R0.reuse, R7 ;  /* 0x00000000060b7219 */ /* 0x080fe20000001207 */
[----:B------:R-:W-:Y:S01]  /*4380*/  IMAD.MOV.U32 R19, RZ, RZ, R17 ;  /* 0x000000ffff137224 */ /* 0x000fe200078e0011 */
[----:B------:R-:W-:Y:S01]  /*4390*/  SHF.R.U32.HI R0, RZ, R0, R7 ;  /* 0x00000000ff007219 */ /* 0x000fe20000011607 */
[----:B-1----:R-:W-:Y:S01]  /*43a0*/  IMAD.MOV R14, RZ, RZ, -R14 ;  /* 0x000000ffff0e7224 */ /* 0x002fe200078e0a0e */
[----:B------:R-:W-:Y:S01]  /*43b0*/  IADD3 R5, P0, RZ, -R11, RZ ;  /* 0x8000000bff057210 */ /* 0x000fe20007f1e0ff */
[----:B------:R-:W-:Y:S01]  /*43c0*/  ULDC UR4, c[0x0][0x154] ;  /* 0x0000550000047ab9 */ /* 0x000fe20000000800 */
[----:B------:R-:W-:Y:S01]  /*43d0*/  IMAD.MOV.U32 R7, RZ, RZ, 0x1 ;  /* 0x00000001ff077424 */ /* 0x000fe200078e00ff */
[----:B------:R-:W1:Y:S01]  /*43e0*/  LDC R4, c[0x0][0x618] ;  /* 0x00018600ff047b82 */ /* 0x000e620000000800 */
[----:B------:R-:W-:Y:S02]  /*43f0*/  IMAD R22, R15, R14, R10 ;  /* 0x0000000e0f167224 */ /* 0x000fe400078e020a */
[----:B------:R-:W-:-:S04]  /*4400*/  IMAD.X R3, RZ, RZ, ~R0, P0 ;  /* 0x000000ffff037224 */ /* 0x000fc800000e0e00 */
[-C--:B--2---:R-:W-:Y:S01]  /*4410*/  IMAD R0, R3, R12.reuse, RZ ;  /* 0x0000000c03007224 */ /* 0x084fe200078e02ff */
[----:B------:R-:W2:Y:S01]  /*4420*/  LDC R6, c[0x0][0x608] ;  /* 0x00018200ff067b82 */ /* 0x000ea20000000800 */
[----:B0-----:R-:W-:-:S04]  /*4430*/  IMAD.WIDE.U32 R2, R5, R12, R18 ;  /* 0x0000000c05027225 */ /* 0x001fc800078e0012 */
[----:B------:R-:W-:Y:S01]  /*4440*/  IMAD R5, R5, R13, R0 ;  /* 0x0000000d05057224 */ /* 0x000fe200078e0200 */
[----:B------:R-:W-:Y:S02]  /*4450*/  I2FP.F32.U32 R0, R20 ;  /* 0x0000001400007245 */ /* 0x000fe40000201000 */
[----:B------:R-:W0:Y:S01]  /*4460*/  LDC R24, c[0x0][0x658] ;  /* 0x00019600ff187b82 */ /* 0x000e220000000800 */
[----:B------:R-:W-:Y:S01]  /*4470*/  IMAD.IADD R3, R3, 0x1, R5 ;  /* 0x0000000103037824 */ /* 0x000fe200078e0205 */
[----:B---3--:R-:W-:Y:S01]  /*4480*/  ISETP.NE.U32.AND P0, PT, R26, RZ, PT ;  /* 0x000000ff1a00720c */ /* 0x008fe20003f05070 */
[----:B------:R-:W-:Y:S01]  /*4490*/  FMUL R0, R0, UR4 ;  /* 0x0000000400007c20 */ /* 0x000fe20008400000 */
[----:B------:R-:W-:Y:S02]  /*44a0*/  IMAD.MOV.U32 R5, RZ, RZ, -0x1 ;  /* 0xffffffffff057424 */ /* 0x000fe400078e00ff */
[----:B------:R-:W-:Y:S01]  /*44b0*/  ISETP.NE.AND.EX P0, PT, R27, RZ, PT, P0 ;  /* 0x000000ff1b00720c */ /* 0x000fe20003f05300 */
[----:B------:R3:W4:Y:S01]  /*44c0*/  F2I.U32.TRUNC.NTZ R12, R0 ;  /* 0x00000000000c7305 */ /* 0x000722000020f000 */
[----:B------:R-:W3:Y:S01]  /*44d0*/  LDC R15, c[0x0][0x148] ;  /* 0x00005200ff0f7b82 */ /* 0x000ee20000000800 */
[----:B-1----:R-:W-:-:S02]  /*44e0*/  SHF.R.U64 R10, R2, R4, R3 ;  /* 0x00000004020a7219 */ /* 0x002fc40000001203 */
[----:B------:R-:W-:-:S05]  /*44f0*/  SHF.R.U32.HI R3, RZ, R4, R3 ;  /* 0x00000004ff037219 */ /* 0x000fca0000011603 */
[----:B------:R-:W1:Y:S01]  /*4500*/  LDC R14, c[0x0][0x600] ;  /* 0x00018000ff0e7b82 */ /* 0x000e620000000800 */
[-CC-:B--2---:R-:W-:Y:S02]  /*4510*/  SHF.R.U64 R8, R10, R6.reuse, R3.reuse ;  /* 0x000000060a087219 */ /* 0x184fe40000001203 */
[----:B------:R-:W-:-:S05]  /*4520*/  SHF.R.U32.HI R3, RZ, R6, R3 ;  /* 0x00000006ff037219 */ /* 0x000fca0000011603 */
[----:B------:R-:W2:Y:S01]  /*4530*/  LDC R21, c[0x0][0x648] ;  /* 0x00019200ff157b82 */ /* 0x000ea20000000800 */
[-CC-:B0-----:R-:W-:Y:S02]  /*4540*/  SHF.R.U64 R13, R8, R24.reuse, R3.reuse ;  /* 0x00000018080d7219 */ /* 0x181fe40000001203 */
[-C--:B------:R-:W-:Y:S02]  /*4550*/  SHF.L.U32 R5, R5, R24.reuse, RZ ;  /* 0x0000001805057219 */ /* 0x080fe400000006ff */
[-C--:B------:R-:W-:Y:S01]  /*4560*/  SHF.R.U32.HI R3, RZ, R24.reuse, R3 ;  /* 0x00000018ff037219 */ /* 0x080fe20000011603 */
[----:B------:R-:W-:Y:S01]  /*4570*/  IMAD.MOV.U32 R2, RZ, RZ, R13 ;  /* 0x000000ffff027224 */ /* 0x000fe200078e000d */
[----:B------:R-:W-:Y:S01]  /*4580*/  SHF.L.U32 R24, R7, R24, RZ ;  /* 0x0000001807187219 */ /* 0x000fe200000006ff */
[----:B------:R-:W0:Y:S01]  /*4590*/  LDC R25, c[0x0][0x638] ;  /* 0x00018e00ff197b82 */ /* 0x000e220000000800 */
[----:B------:R-:W-:-:S07]  /*45a0*/  LOP3.LUT R19, RZ, R5, RZ, 0x33, !PT ;  /* 0x00000005ff137212 */ /* 0x000fce00078e33ff */
[----:B------:R-:W0:Y:S01]  /*45b0*/  LDC R28, c[0x0][0x610] ;  /* 0x00018400ff1c7b82 */ /* 0x000e220000000800 */
[----:B----4-:R-:W-:Y:S05]  /*45c0*/  @!P0 BRA `(.L_x_97) ;  /* 0x0000000000288947 */ /* 0x010fea0003800000 */
[----:B---3--:R-:W3:Y:S02]  /*45d0*/  LDC R0, c[0x0][0x64c] ;  /* 0x00019300ff007b82 */ /* 0x008ee40000000800 */
[----:B---3--:R-:W-:-:S05]  /*45e0*/  IADD3 R7, P0, R13, R0, RZ ;  /* 0x000000000d077210 */ /* 0x008fca0007f1e0ff */
        /* <DEDUP_REMOVED lines=8> */
.L_x_97:
[----:B------:R-:W4:Y:S01]  /*4670*/  LDC R4, c[0x0][0x65c] ;  /* 0x00019700ff047b82 */ /* 0x000f220000000800 */
[----:B--23--:R-:W-:Y:S01]  /*4680*/  SHF.R.U64 R0, R2, R21, R3 ;  /* 0x0000001502007219 */ /* 0x00cfe20000001203 */
[----:B-1----:R-:W-:Y:S01]  /*4690*/  VIADD R3, R14, 0xffffffff ;  /* 0xffffffff0e037836 */ /* 0x002fe20000000000 */
[----:B------:R-:W-:Y:S01]  /*46a0*/  LOP3.LUT R19, R8, R19, RZ, 0xc0, !PT ;  /* 0x0000001308137212 */ /* 0x000fe200078ec0ff */
[----:B------:R-:W-:Y:S02]  /*46b0*/  IMAD.MOV R12, RZ, RZ, -R12 ;  /* 0x000000ffff0c7224 */ /* 0x000fe400078e0a0c */
[----:B------:R-:W-:Y:S01]  /*46c0*/  IMAD.MOV R2, RZ, RZ, -R0 ;  /* 0x000000ffff027224 */ /* 0x000fe200078e0a00 */
[----:B------:R-:W-:Y:S01]  /*46d0*/  LOP3.LUT R3, R10, R3, RZ, 0xc0, !PT ;  /* 0x000000030a037212 */ /* 0x000fe200078ec0ff */
[----:B------:R-:W-:Y:S02]  /*46e0*/  IMAD R19, R24, R0, R19 ;  /* 0x0000000018137224 */ /* 0x000fe400078e0213 */
[----:B0-----:R-:W-:-:S04]  /*46f0*/  IMAD R0, R2, R25, R13 ;  /* 0x0000001902007224 */ /* 0x001fc800078e020d */
[----:B------:R-:W-:Y:S01]  /*4700*/  IMAD R2, R0, R14, R3 ;  /* 0x0000000e00027224 */ /* 0x000fe200078e0203 */
[----:B----4-:R-:W-:Y:S01]  /*4710*/  ISETP.NE.AND P0, PT, R4, 0x1, PT ;  /* 0x000000010400780c */ /* 0x010fe20003f05270 */
[----:B------:R-:W-:-:S05]  /*4720*/  IMAD.MOV.U32 R4, RZ, RZ, 0x1 ;  /* 0x00000001ff047424 */ /* 0x000fca00078e00ff */
[----:B------:R-:W-:-:S07]  /*4730*/  PRMT R0, R4, 0x7610, R0 ;  /* 0x0000761004007816 */ /* 0x000fce0000000000 */
[----:B------:R-:W-:-:S04]  /*4740*/  @P0 IMAD R22, R15, R12, R20 ;  /* 0x0000000c0f160224 */ /* 0x000fc800078e0214 */
[----:B------:R-:W-:-:S05]  /*4750*/  IMAD R19, R19, R28, R22 ;  /* 0x0000001c13137224 */ /* 0x000fca00078e0216 */
[----:B------:R-:W-:Y:S02]  /*4760*/  SEL R22, R2, R19, !P0 ;  /* 0x0000001302167207 */ /* 0x000fe40004000000 */
[----:B------:R-:W-:Y:S01]  /*4770*/  SEL R19, R19, R2, !P0 ;  /* 0x0000000213137207 */ /* 0x000fe20004000000 */
[----:B------:R-:W-:-:S07]  /*4780*/  IMAD.MOV.U32 R2, RZ, RZ, R11 ;  /* 0x000000ffff027224 */ /* 0x000fce00078e000b */
.L_x_95:
[----:B------:R-:W-:Y:S02]  /*4790*/  LOP3.LUT P0, RZ, R0, 0xff, RZ, 0xc0, !PT ;  /* 0x000000ff00ff7812 */ /* 0x000fe4000780c0ff */
[----:B------:R-:W-:-:S11]  /*47a0*/  LOP3.LUT R71, R71, 0x1, RZ, 0x3c, !PT ;  /* 0x0000000147477812 */ /* 0x000fd600078e3cff */
[----:B------:R-:W-:Y:S05]  /*47b0*/  @P0 BRA `(.L_x_98) ;  /* 0xffffffcc00440947 */ /* 0x000fea000383ffff */
[----:B------:R-:W-:Y:S05]  /*47c0*/  EXIT ;  /* 0x000000000000794d */ /* 0x000fea0003800000 */
.L_x_13:
[----:B------:R-:W-:-:S08]  /*47d0*/  ISETP.NE.AND P0, PT, R0, RZ, PT ;  /* 0x000000ff0000720c */ /* 0x000fd00003f05270 */
[----:B0-----:R-:W0:-:S00]  /*47e0*/  USETMAXREG.DEALLOC.CTAPOOL 0x28 ;  /* 0x00000028000079c8 */ /* 0x001e0000080e0500 */
[----:B------:R-:W-:Y:S05]  /*47f0*/  @P0 EXIT ;  /* 0x000000000000094d */ /* 0x000fea0003800000 */
[----:B0-----:R-:W-:Y:S01]  /*4800*/  LOP3.LUT P0, RZ, R8, 0xff, RZ, 0xc0, !PT ;  /* 0x000000ff08ff7812 */ /* 0x001fe2000780c0ff */
[----:B------:R-:W-:Y:S02]  /*4810*/  IMAD.MOV.U32 R0, RZ, RZ, 0x1 ;  /* 0x00000001ff007424 */ /* 0x000fe400078e00ff */
[----:B------:R-:W-:-:S10]  /*4820*/  IMAD.MOV.U32 R7, RZ, RZ, RZ ;  /* 0x000000ffff077224 */ /* 0x000fd400078e00ff */
[----:B------:R-:W-:Y:S05]  /*4830*/  @!P0 BRA `(.L_x_99) ;  /* 0x0000000c00148947 */ /* 0x000fea0003800000 */
[----:B------:R-:W-:Y:S01]  /*4840*/  LOP3.LUT P0, RZ, R4, 0x1f, RZ, 0xc0, !PT ;  /* 0x0000001f04ff7812 */ /* 0x000fe2000780c0ff */
[----:B------:R-:W-:Y:S01]  /*4850*/  ULDC UR5, c[0x0][0x658] ;  /* 0x0001960000057ab9 */ /* 0x000fe20000000800 */
[----:B------:R-:W-:Y:S01]  /*4860*/  UMOV UR6, 0xffffffff ;  /* 0xffffffff00067882 */ /* 0x000fe20000000000 */
[----:B------:R-:W-:Y:S01]  /*4870*/  BSSY B0, `(.L_x_99) ;  /* 0x00000c1000007945 */ /* 0x000fe20003800000 */
[----:B------:R-:W-:Y:S01]  /*4880*/  USHF.L.U32 UR6, UR6, UR5, URZ ;  /* 0x0000000506067299 */ /* 0x000fe2000800063f */
[C---:B------:R-:W-:Y:S01]  /*4890*/  ISETP.NE.AND P2, PT, R3.reuse, RZ, PT ;  /* 0x000000ff0300720c */ /* 0x040fe20003f45270 */
[----:B------:R-:W-:Y:S01]  /*48a0*/  IMAD.MOV.U32 R8, RZ, RZ, 0x1 ;  /* 0x00000001ff087424 */ /* 0x000fe200078e00ff */
[----:B------:R-:W-:Y:S01]  /*48b0*/  ISETP.NE.OR P0, PT, R3, RZ, !P0 ;  /* 0x000000ff0300720c */ /* 0x000fe20004705670 */
[----:B------:R-:W-:Y:S01]  /*48c0*/  IMAD.MOV.U32 R0, RZ, RZ, 0x1 ;  /* 0x00000001ff007424 */ /* 0x000fe200078e00ff */
[----:B------:R-:W-:Y:S01]  /*48d0*/  LOP3.LUT R6, R16, 0x2, RZ, 0xfc, !PT ;  /* 0x0000000210067812 */ /* 0x000fe200078efcff */
[----:B------:R-:W-:Y:S01]  /*48e0*/  IMAD.MOV.U32 R7, RZ, RZ, RZ ;  /* 0x000000ffff077224 */ /* 0x000fe200078e00ff */
[----:B------:R-:W-:Y:S01]  /*48f0*/  ULDC UR4, c[0x0][0x600] ;  /* 0x0001800000047ab9 */ /* 0x000fe20000000800 */
[----:B------:R-:W-:Y:S01]  /*4900*/  UMOV UR7, 0x1 ;  /* 0x0000000100077882 */ /* 0x000fe20000000000 */
[----:B------:R-:W-:-:S02]  /*4910*/  UIADD3 UR19, UR40, 0x1, URZ ;  /* 0x0000000128137890 */ /* 0x000fc4000fffe03f */
[----:B------:R-:W-:Y:S02]  /*4920*/  UIADD3 UR15, UR4, -0x1, URZ ;  /* 0xffffffff040f7890 */ /* 0x000fe4000fffe03f */
[----:B------:R-:W-:Y:S02]  /*4930*/  USHF.L.U32 UR17, UR7, UR5, URZ ;  /* 0x0000000507117299 */ /* 0x000fe4000800063f */
[----:B------:R-:W-:Y:S01]  /*4940*/  ULOP3.LUT UR16, URZ, UR6, URZ, 0x33, !UPT ;  /* 0x000000063f107292 */ /* 0x000fe2000f8e333f */
[----:B------:R-:W-:-:S11]  /*4950*/  ULDC.64 UR20, c[0x0][0x198] ;  /* 0x0000660000147ab9 */ /* 0x000fd60000000a00 */
.L_x_111:
[----:B------:R-:W-:-:S03]  /*4960*/  UMOV UR4, 0xffffffff ;  /* 0xffffffff00047882 */ /* 0x000fc60000000000 */
[----:B------:R-:W-:Y:S05]  /*4970*/  BRA.DIV UR4, `(.L_x_100) ;  /* 0x0000000e04fc7947 */ /* 0x000fea000b800000 */
[----:B------:R-:W-:-:S13]  /*4980*/  ELECT P6, URZ, PT ;  /* 0x00000000003f782f */ /* 0x000fda00038c0000 */
.L_x_125:
[----:B------:R-:W0:Y:S01]  /*4990*/  LDC R3, c[0x0][0x28c] ;  /* 0x0000a300ff037b82 */ /* 0x000e220000000800 */
[----:B------:R-:W-:Y:S01]  /*49a0*/  BSSY B1, `(.L_x_101) ;  /* 0x0000035000017945 */ /* 0x000fe20003800000 */
[----:B0-----:R-:W-:-:S13]  /*49b0*/  ISETP.LT.OR P6, PT, R3, 0x1, !P6 ;  /* 0x000000010300780c */ /* 0x001fda00077c1670 */
[----:B------:R-:W-:Y:S05]  /*49c0*/  @P6 BRA `(.L_x_102) ;  /* 0x0000000000c86947 */ /* 0x000fea0003800000 */
[----:B------:R-:W-:Y:S02]  /*49d0*/  IMAD.SHL.U32 R22, R22, 0x40, RZ ;  /* 0x0000004016167824 */ /* 0x000fe400078e00ff */
[----:B------:R-:W-:Y:S02]  /*49e0*/  IMAD.SHL.U32 R19, R19, 0x40, RZ ;  /* 0x0000004013137824 */ /* 0x000fe400078e00ff */
[----:B------:R-:W-:Y:S02]  /*49f0*/  IMAD.MOV.U32 R12, RZ, RZ, RZ ;  /* 0x000000ffff0c7224 */ /* 0x000fe400078e00ff */
[----:B------:R-:W-:Y:S02]  /*4a00*/  IMAD.U32 R13, RZ, RZ, UR19 ;  /* 0x00000013ff0d7e24 */ /* 0x000fe4000f8e00ff */
[----:B------:R-:W-:Y:S02]  /*4a10*/  IMAD.MOV.U32 R3, RZ, RZ, R0 ;  /* 0x000000ffff037224 */ /* 0x000fe400078e0000 */
[----:B------:R-:W-:-:S07]  /*4a20*/  IMAD.MOV.U32 R4, RZ, RZ, R7 ;  /* 0x000000ffff047224 */ /* 0x000fce00078e0007 */
.L_x_106:
[----:B------:R-:W0:Y:S01]  /*4a30*/  S2R R10, SR_CgaCtaId ;  /* 0x00000000000a7919 */ /* 0x000e220000008800 */
[----:B------:R-:W-:Y:S01]  /*4a40*/  MOV R5, 0x400 ;  /* 0x0000040000057802 */ /* 0x000fe20000000f00 */
[----:B------:R-:W1:Y:S03]  /*4a50*/  @!P2 LDC R9, c[0x0][0x500] ;  /* 0x00014000ff09ab82 */ /* 0x000e660000000800 */
[----:B0-----:R-:W-:Y:S02]  /*4a60*/  LEA R11, R10, R5, 0x18 ;  /* 0x000000050a0b7211 */ /* 0x001fe400078ec0ff */
[----:B------:R-:W-:-:S03]  /*4a70*/  SHF.L.U32 R5, R3, 0x1f, RZ ;  /* 0x0000001f03057819 */ /* 0x000fc600000006ff */
[----:B------:R-:W-:-:S04]  /*4a80*/  IMAD R10, R4, 0x8, R11 ;  /* 0x00000008040a7824 */ /* 0x000fc800078e020b */
[----:B------:R-:W0:Y:S02]  /*4a90*/  SYNCS.PHASECHK.TRANS64.TRYWAIT P1, [R10+URZ+0x28], R5 ;  /* 0x000028050a0075a7 */ /* 0x000e24000802017f */
[----:B01----:R-:W-:Y:S05]  /*4aa0*/  @!P1 BRA `(.L_x_103) ;  /* 0x0000000c00d09947 */ /* 0x003fea0003800000 */
.L_x_126:
[----:B0-----:R-:W-:Y:S01]  /*4ab0*/  PRMT R5, R6, 0x9910, RZ ;  /* 0x0000991006057816 */ /* 0x001fe200000000ff */
[----:B------:R0:W-:Y:S03]  /*4ac0*/  @!P2 SYNCS.ARRIVE.TRANS64 RZ, [R10+URZ], R9 ;  /* 0x000000090affa9a7 */ /* 0x0001e6000800003f */
[----:B------:R-:W-:-:S13]  /*4ad0*/  ISETP.NE.AND P1, PT, R5, 0x2, PT ;  /* 0x000000020500780c */ /* 0x000fda0003f25270 */
[----:B0-----:R-:W-:Y:S05]  /*4ae0*/  @P1 BRA `(.L_x_104) ;  /* 0x0000000000041947 */ /* 0x001fea0003800000 */
[----:B------:R-:W-:Y:S01]  /*4af0*/  BPT.TRAP 0x1 ;  /* 0x000000040000795c */ /* 0x000fe20000300000 */
.L_x_104:
[----:B------:R-:W-:Y:S05]  /*4b00*/  @P0 BRA `(.L_x_105) ;  /* 0x0000000000040947 */ /* 0x000fea0003800000 */
[----:B------:R-:W-:Y:S01]  /*4b10*/  BPT.TRAP 0x1 ;  /* 0x000000040000795c */ /* 0x000fe20000300000 */
.L_x_105:
[----:B------:R-:W-:Y:S01]  /*4b20*/  IMAD R11, R4, 0x1000, R11 ;  /* 0x00001000040b7824 */ /* 0x000fe200078e020b */
[----:B------:R-:W-:Y:S01]  /*4b30*/  R2UR UR9, R10 ;  /* 0x000000000a0972ca */ /* 0x000fe200000e0000 */
[----:B------:R-:W-:Y:S01]  /*4b40*/  VIADD R13, R13, 0xffffffff ;  /* 0xffffffff0d0d7836 */ /* 0x000fe20000000000 */
[----:B------:R-:W-:Y:S01]  /*4b50*/  UIADD3 UR4, UP0, UR20, 0xf0, URZ ;  /* 0x000000f014047890 */ /* 0x000fe2000ff1e03f */
[----:B------:R-:W-:Y:S01]  /*4b60*/  R2UR UR11, R19 ;  /* 0x00000000130b72ca */ /* 0x000fe200000e0000 */
[----:B------:R-:W-:Y:S01]  /*4b70*/  UIADD3 UR22, UP1, UR20, 0x1f0, URZ ;  /* 0x000001f014167890 */ /* 0x000fe2000ff3e03f */
[----:B------:R-:W-:Y:S01]  /*4b80*/  R2UR UR8, R11 ;  /* 0x000000000b0872ca */ /* 0x000fe200000e0000 */
[----:B------:R-:W-:Y:S01]  /*4b90*/  UIADD3.X UR5, URZ, UR21, URZ, UP0, !UPT ;  /* 0x000000153f057290 */ /* 0x000fe200087fe43f */
[----:B------:R-:W-:Y:S01]  /*4ba0*/  R2UR UR10, R12 ;  /* 0x000000000c0a72ca */ /* 0x000fe200000e0000 */
[----:B------:R-:W-:Y:S01]  /*4bb0*/  VIADD R4, R4, 0x1 ;  /* 0x0000000104047836 */ /* 0x000fe20000000000 */
[----:B------:R-:W-:Y:S01]  /*4bc0*/  R2UR UR12, R2 ;  /* 0x00000000020c72ca */ /* 0x000fe200000e0000 */
[----:B------:R-:W-:Y:S01]  /*4bd0*/  UIADD3.X UR23, URZ, UR21, URZ, UP1, !UPT ;  /* 0x000000153f177290 */ /* 0x000fe20008ffe43f */
[----:B------:R-:W-:Y:S01]  /*4be0*/  R2UR UR18, R22 ;  /* 0x00000000161272ca */ /* 0x000fe200000e0000 */
[----:B------:R-:W-:Y:S01]  /*4bf0*/  UMOV UR6, 0x0 ;  /* 0x0000000000067882 */ /* 0x000fe20000000000 */
[----:B------:R-:W-:Y:S01]  /*4c00*/  ISETP.GT.AND P3, PT, R13, 0x1, PT ;  /* 0x000000010d00780c */ /* 0x000fe20003f64270 */
[----:B------:R-:W-:Y:S01]  /*4c10*/  UMOV UR7, 0x10000000 ;  /* 0x1000000000077882 */ /* 0x000fe20000000000 */
[----:B------:R-:W-:Y:S01]  /*4c20*/  ISETP.NE.AND P1, PT, R4, 0x5, PT ;  /* 0x000000050400780c */ /* 0x000fe20003f25270 */
[----:B------:R-:W-:-:S02]  /*4c30*/  VIADD R12, R12, 0x20 ;  /* 0x000000200c0c7836 */ /* 0x000fc40000000000 */
[----:B------:R-:W-:Y:S01]  /*4c40*/  UIADD3 UR13, UR8, 0x180, URZ ;  /* 0x00000180080d7890 */ /* 0x000fe2000fffe03f */
[----:B------:R-:W-:Y:S01]  /*4c50*/  SEL R10, RZ, 0x1, P1 ;  /* 0x00000001ff0a7807 */ /* 0x000fe20000800000 */
[----:B------:R-:W-:Y:S01]  /*4c60*/  UIADD3 UR14, UR8, 0x5180, URZ ;  /* 0x00005180080e7890 */ /* 0x000fe2000fffe03f */
[----:B------:R-:W-:Y:S02]  /*4c70*/  SEL R4, R4, RZ, P1 ;  /* 0x000000ff04047207 */ /* 0x000fe40000800000 */
[----:B------:R-:W-:Y:S02]  /*4c80*/  LOP3.LUT R3, R3, R10, RZ, 0x3c, !PT ;  /* 0x0000000a03037212 */ /* 0x000fe400078e3cff */
[----:B------:R-:W-:Y:S02]  /*4c90*/  UMOV UR8, UR13 ;  /* 0x0000000d00087c82 */ /* 0x000fe40008000000 */
[----:B------:R0:W-:Y:S02]  /*4ca0*/  UTMALDG.3D [UR8], [UR4], desc[UR6] ;  /* 0x00000608040075b4 */ /* 0x0001e40008011000 */
[----:B0-----:R-:W-:Y:S01]  /*4cb0*/  UMOV UR8, UR14 ;  /* 0x0000000e00087c82 */ /* 0x001fe20008000000 */
[----:B------:R-:W-:-:S02]  /*4cc0*/  UMOV UR11, UR18 ;  /* 0x00000012000b7c82 */ /* 0x000fc40008000000 */
[----:B------:R0:W-:Y:S02]  /*4cd0*/  UTMALDG.3D [UR8], [UR22], desc[UR6] ;  /* 0x00000608160075b4 */ /* 0x0001e40008011000 */
[----:B0-----:R-:W-:Y:S05]  /*4ce0*/  @P3 BRA `(.L_x_106) ;  /* 0xfffffffc00503947 */ /* 0x001fea000383ffff */
.L_x_102:
[----:B------:R-:W-:Y:S05]  /*4cf0*/  BSYNC B1 ;  /* 0x0000000000017941 */ /* 0x000fea0003800000 */
.L_x_101:
[----:B------:R-:W2:Y:S01]  /*4d00*/  LDL.64 R10, [R1] ;  /* 0x00000000010a7983 */ /* 0x000ea20000100a00 */
[----:B------:R-:W-:Y:S01]  /*4d10*/  LOP3.LUT P4, RZ, R8, 0xff, RZ, 0xc0, !PT ;  /* 0x000000ff08ff7812 */ /* 0x000fe2000788c0ff */
[----:B------:R-:W-:Y:S01]  /*4d20*/  VIADD R4, R7, UR40 ;  /* 0x0000002807047c36 */ /* 0x000fe20008000000 */
[----:B------:R-:W-:Y:S01]  /*4d30*/  ULDC.64 UR4, c[0x0][0x650] ;  /* 0x0001940000047ab9 */ /* 0x000fe20000000a00 */
[----:B------:R-:W-:Y:S01]  /*4d40*/  IMAD.U32 R7, RZ, RZ, UR40 ;  /* 0x00000028ff077e24 */ /* 0x000fe2000f8e00ff */
[----:B------:R-:W-:Y:S01]  /*4d50*/  UISETP.GE.U32.AND UP0, UPT, UR40, 0x5, UPT ;  /* 0x000000052800788c */ /* 0x000fe2000bf06070 */
[----:B------:R-:W-:Y:S01]  /*4d60*/  BSSY B1, `(.L_x_107) ;  /* 0x000006f000017945 */ /* 0x000fe20003800000 */
[----:B------:R-:W-:Y:S01]  /*4d70*/  ISETP.GT.U32.AND P1, PT, R4, 0x4, PT ;  /* 0x000000040400780c */ /* 0x000fe20003f24070 */
[----:B------:R-:W-:Y:S01]  /*4d80*/  IMAD.MOV.U32 R19, RZ, RZ, -0x1 ;  /* 0xffffffffff137424 */ /* 0x000fe200078e00ff */
[----:B------:R-:W-:Y:S01]  /*4d90*/  PRMT R8, RZ, 0x7610, R8 ;  /* 0x00007610ff087816 */ /* 0x000fe20000000008 */
[----:B------:R-:W-:Y:S01]  /*4da0*/  IMAD.MOV.U32 R22, RZ, RZ, -0x1 ;  /* 0xffffffffff167424 */ /* 0x000fe200078e00ff */
[----:B------:R-:W-:-:S02]  /*4db0*/  ISETP.LT.U32.AND P1, PT, R7, 0x5, P1 ;  /* 0x000000050700780c */ /* 0x000fc40000f21070 */
[----:B------:R-:W-:Y:S01]  /*4dc0*/  PLOP3.LUT P3, PT, PT, PT, UP0, 0x80, 0x0 ;  /* 0x000000000000781c */ /* 0x000fe20003f6f008 */
[----:B------:R-:W0:Y:S01]  /*4dd0*/  @P4 S2R R3, SR_CgaCtaId ;  /* 0x0000000000034919 */ /* 0x000e220000008800 */
[----:B------:R-:W-:-:S04]  /*4de0*/  @P4 MOV R2, 0x400 ;  /* 0x0000040000024802 */ /* 0x000fc80000000f00 */
[----:B0-----:R-:W-:Y:S01]  /*4df0*/  @P4 LEA R5, R3, R2, 0x18 ;  /* 0x0000000203054211 */ /* 0x001fe200078ec0ff */
[----:B------:R-:W-:-:S03]  /*4e00*/  IMAD.WIDE.U32 R2, R4, -0x33333333, RZ ;  /* 0xcccccccd04027825 */ /* 0x000fc600078e00ff */
[----:B------:R0:W-:Y:S01]  /*4e10*/  @P4 SYNCS.ARRIVE.TRANS64.A1T0 RZ, [R5+URZ+0x88], RZ ;  /* 0x000088ff05ff49a7 */ /* 0x0001e2000810003f */
[----:B------:R-:W-:Y:S01]  /*4e20*/  IMAD.MOV.U32 R2, RZ, RZ, -0x1 ;  /* 0xffffffffff027424 */ /* 0x000fe200078e00ff */
[----:B0-----:R-:W-:Y:S02]  /*4e30*/  SHF.R.U32.HI R5, RZ, 0x2, R3 ;  /* 0x00000002ff057819 */ /* 0x001fe40000011603 */
[----:B------:R-:W-:-:S03]  /*4e40*/  SEL R3, RZ, 0x1, !P1 ;  /* 0x00000001ff037807 */ /* 0x000fc60004800000 */
[----:B------:R-:W-:Y:S01]  /*4e50*/  IMAD R7, R5, -0x5, R4 ;  /* 0xfffffffb05077824 */ /* 0x000fe200078e0204 */
[----:B------:R-:W-:Y:S02]  /*4e60*/  LOP3.LUT R0, R0, R3, RZ, 0x3c, !PT ;  /* 0x0000000300007212 */ /* 0x000fe400078e3cff */
[----:B------:R-:W-:Y:S02]  /*4e70*/  PRMT R3, RZ, 0x7610, R3 ;  /* 0x00007610ff037816 */ /* 0x000fe40000000003 */
[----:B------:R-:W-:Y:S02]  /*4e80*/  @P3 LOP3.LUT R0, R0, 0x1, R5, 0x78, !PT ;  /* 0x0000000100003812 */ /* 0x000fe400078e7805 */
[----:B--2---:R-:W-:-:S04]  /*4e90*/  IADD3 R18, P4, R18, R10, RZ ;  /* 0x0000000a12127210 */ /* 0x004fc80007f9e0ff */
[----:B------:R-:W-:Y:S01]  /*4ea0*/  ISETP.GE.U32.AND P1, PT, R18, UR4, PT ;  /* 0x0000000412007c0c */ /* 0x000fe2000bf26070 */
[----:B------:R-:W-:-:S05]  /*4eb0*/  IMAD.X R17, R17, 0x1, R23, P4 ;  /* 0x0000000111117824 */ /* 0x000fca00020e0617 */
[----:B------:R-:W-:-:S13]  /*4ec0*/  ISETP.GE.U32.AND.EX P1, PT, R17, UR5, PT, P1 ;  /* 0x0000000511007c0c */ /* 0x000fda000bf26110 */
[----:B------:R-:W-:Y:S05]  /*4ed0*/  @P1 BRA `(.L_x_108) ;  /* 0x00000004005c1947 */ /* 0x000fea0003800000 */
[----:B------:R-:W0:Y:S01]  /*4ee0*/  S2R R11, SR_CTAID.X ;  /* 0x00000000000b7919 */ /* 0x000e220000002500 */
[----:B------:R-:W-:Y:S01]  /*4ef0*/  ULDC.64 UR4, c[0x0][0x628] ;  /* 0x00018a0000047ab9 */ /* 0x000fe20000000a00 */
[----:B------:R-:W1:Y:S01]  /*4f00*/  LDC R12, c[0x0][0x144] ;  /* 0x00005100ff0c7b82 */ /* 0x000e620000000800 */
[----:B------:R-:W-:Y:S01]  /*4f10*/  ISETP.NE.U32.AND P1, PT, RZ, UR4, PT ;  /* 0x00000004ff007c0c */ /* 0x000fe2000bf25070 */
[----:B------:R-:W2:Y:S01]  /*4f20*/  S2R R9, SR_CTAID.Y ;  /* 0x0000000000097919 */ /* 0x000ea20000002600 */
[----:B------:R-:W-:Y:S01]  /*4f30*/  ULDC UR6, c[0x0][0x150] ;  /* 0x0000540000067ab9 */ /* 0x000fe20000000800 */
[----:B------:R-:W-:Y:S01]  /*4f40*/  ULDC UR7, c[0x0][0x630] ;  /* 0x00018c0000077ab9 */ /* 0x000fe20000000800 */
[----:B------:R-:W-:Y:S01]  /*4f50*/  ISETP.NE.AND.EX P1, PT, RZ, UR5, PT, P1 ;  /* 0x00000005ff007c0c */ /* 0x000fe2000bf25310 */
[----:B------:R-:W-:Y:S01]  /*4f60*/  IMAD.MOV.U32 R2, RZ, RZ, R18 ;  /* 0x000000ffff027224 */ /* 0x000fe200078e0012 */
[----:B0-----:R-:W-:-:S05]  /*4f70*/  I2FP.F32.U32 R3, R11 ;  /* 0x0000000b00037245 */ /* 0x001fca0000201000 */
[----:B------:R-:W-:Y:S01]  /*4f80*/  FMUL R14, R3, UR6 ;  /* 0x00000006030e7c20 */ /* 0x000fe20008400000 */
[----:B------:R-:W-:-:S05]  /*4f90*/  IMAD.MOV.U32 R3, RZ, RZ, R17 ;  /* 0x000000ffff037224 */ /* 0x000fca00078e0011 */
[----:B--2---:R-:W-:Y:S05]  /*4fa0*/  @!P1 BRA `(.L_x_109) ;  /* 0x0000000000289947 */ /* 0x004fea0003800000 */
[----:B------:R-:W-:Y:S02]  /*4fb0*/  ULDC UR6, c[0x0][0x634] ;  /* 0x00018d0000067ab9 */ /* 0x000fe40000000800 */
[----:B------:R-:W-:-:S05]  /*4fc0*/  IADD3 R3, P1, R18, UR6, RZ ;  /* 0x0000000612037c10 */ /* 0x000fca000ff3e0ff */
[----:B------:R-:W-:-:S04]  /*4fd0*/  IMAD.X R13, RZ, RZ, R17, P1 ;  /* 0x000000ffff0d7224 */ /* 0x000fc800008e0611 */
[----:B------:R-:W-:-:S04]  /*4fe0*/  IMAD.WIDE.U32 R4, R13, UR4, RZ ;  /* 0x000000040d047c25 */ /* 0x000fc8000f8e00ff */
[----:B------:R-:W-:-:S04]  /*4ff0*/  IMAD.WIDE.U32 R4, P1, R3, UR5, R4 ;  /* 0x0000000503047c25 */ /* 0x000fc8000f820004 */
[----:B------:R-:W-:-:S04]  /*5000*/  IMAD.WIDE.U32 R2, R3, UR4, RZ ;  /* 0x0000000403027c25 */ /* 0x000fc8000f8e00ff */
[----:B------:R-:W-:Y:S01]  /*5010*/  IMAD.MOV.U32 R2, RZ, RZ, R5 ;  /* 0x000000ffff027224 */ /* 0x000fe200078e0005 */
[----:B------:R-:W-:Y:S01]  /*5020*/  IADD3 RZ, P3, R3, R4, RZ ;  /* 0x0000000403ff7210 */ /* 0x000fe20007f7e0ff */
[----:B------:R-:W-:-:S04]  /*5030*/  IMAD.X R3, RZ, RZ, RZ, P1 ;  /* 0x000000ffff037224 */ /* 0x000fc800008e06ff */
[----:B------:R-:W-:-:S08]  /*5040*/  IMAD.WIDE.U32.X R2, R13, UR5, R2, P3 ;  /* 0x000000050d027c25 */ /* 0x000fd000098e0402 */
.L_x_109:
[--C-:B------:R-:W-:Y:S01]  /*5050*/  SHF.R.U64 R10, R2, UR7, R3.reuse ;  /* 0x00000007020a7c19 */ /* 0x100fe20008001203 */
[----:B------:R-:W0:Y:S01]  /*5060*/  F2I.U32.TRUNC.NTZ R14, R14 ;  /* 0x0000000e000e7305 */ /* 0x000e22000020f000 */
[----:B------:R-:W-:Y:S01]  /*5070*/  SHF.R.U32.HI R2, RZ, UR7, R3 ;  /* 0x00000007ff027c19 */ /* 0x000fe20008011603 */
[----:B------:R-:W-:Y:S01]  /*5080*/  ULDC.64 UR4, c[0x0][0x620] ;  /* 0x0001880000047ab9 */ /* 0x000fe20000000a00 */
[----:B------:R-:W-:Y:S01]  /*5090*/  IADD3 R5, P1, RZ, -R10, RZ ;  /* 0x8000000aff057210 */ /* 0x000fe20007f3e0ff */
[----:B------:R-:W-:Y:S01]  /*50a0*/  IMAD.MOV.U32 R3, RZ, RZ, R17 ;  /* 0x000000ffff037224 */ /* 0x000fe200078e0011 */
[----:B------:R-:W-:-:S03]  /*50b0*/  ULDC.64 UR6, c[0x0][0x640] ;  /* 0x0001900000067ab9 */ /* 0x000fc60000000a00 */
[----:B------:R-:W-:Y:S01]  /*50c0*/  IMAD.X R2, RZ, RZ, ~R2, P1 ;  /* 0x000000ffff027224 */ /* 0x000fe200008e0e02 */
[----:B------:R-:W-:-:S03]  /*50d0*/  ISETP.NE.U32.AND P1, PT, RZ, UR6, PT ;  /* 0x00000006ff007c0c */ /* 0x000fc6000bf25070 */
[----:B------:R-:W-:Y:S01]  /*50e0*/  IMAD R4, R2, UR4, RZ ;  /* 0x0000000402047c24 */ /* 0x000fe2000f8e02ff */
[----:B------:R-:W-:Y:S01]  /*50f0*/  ISETP.NE.AND.EX P1, PT, RZ, UR7, PT, P1 ;  /* 0x00000007ff007c0c */ /* 0x000fe2000bf25310 */
[----:B------:R-:W-:-:S04]  /*5100*/  IMAD.MOV.U32 R2, RZ, RZ, R18 ;  /* 0x000000ffff027224 */ /* 0x000fc800078e0012 */
[----:B------:R-:W-:Y:S01]  /*5110*/  IMAD.WIDE.U32 R2, R5, UR4, R2 ;  /* 0x0000000405027c25 */ /* 0x000fe2000f8e0002 */
[----:B------:R-:W-:-:S03]  /*5120*/  ULDC UR4, c[0x0][0x618] ;  /* 0x0001860000047ab9 */ /* 0x000fc60000000800 */
[----:B------:R-:W-:Y:S01]  /*5130*/  IMAD R5, R5, UR5, R4 ;  /* 0x0000000505057c24 */ /* 0x000fe2000f8e0204 */
[----:B------:R-:W-:Y:S01]  /*5140*/  ULDC UR5, c[0x0][0x154] ;  /* 0x0000550000057ab9 */ /* 0x000fe20000000800 */
[----:B0-----:R-:W-:Y:S02]  /*5150*/  IMAD.MOV R4, RZ, RZ, -R14 ;  /* 0x000000ffff047224 */ /* 0x001fe400078e0a0e */
[----:B------:R-:W0:Y:S01]  /*5160*/  LDC R14, c[0x0][0x148] ;  /* 0x00005200ff0e7b82 */ /* 0x000e220000000800 */
[----:B------:R-:W-:Y:S02]  /*5170*/  IMAD.IADD R3, R3, 0x1, R5 ;  /* 0x0000000103037824 */ /* 0x000fe400078e0205 */
[----:B-1----:R-:W-:Y:S01]  /*5180*/  IMAD R11, R12, R4, R11 ;  /* 0x000000040c0b7224 */ /* 0x002fe200078e020b */
[----:B------:R-:W-:Y:S02]  /*5190*/  I2FP.F32.U32 R4, R9 ;  /* 0x0000000900047245 */ /* 0x000fe40000201000 */
[----:B------:R-:W-:-:S02]  /*51a0*/  SHF.R.U64 R12, R2, UR4, R3 ;  /* 0x00000004020c7c19 */ /* 0x000fc40008001203 */
[----:B------:R-:W-:Y:S01]  /*51b0*/  SHF.R.U32.HI R3, RZ, UR4, R3 ;  /* 0x00000004ff037c19 */ /* 0x000fe20008011603 */
[----:B------:R-:W-:Y:S01]  /*51c0*/  FMUL R4, R4, UR5 ;  /* 0x0000000504047c20 */ /* 0x000fe20008400000 */
[----:B------:R-:W-:Y:S02]  /*51d0*/  ULDC UR4, c[0x0][0x608] ;  /* 0x0001820000047ab9 */ /* 0x000fe40000000800 */
[--C-:B------:R-:W-:Y:S01]  /*51e0*/  SHF.R.U64 R15, R12, UR4, R3.reuse ;  /* 0x000000040c0f7c19 */ /* 0x100fe20008001203 */
[----:B------:R1:W2:Y:S01]  /*51f0*/  F2I.U32.TRUNC.NTZ R20, R4 ;  /* 0x0000000400147305 */ /* 0x0002a2000020f000 */
[----:B------:R-:W-:Y:S01]  /*5200*/  SHF.R.U32.HI R2, RZ, UR4, R3 ;  /* 0x00000004ff027c19 */ /* 0x000fe20008011603 */
[----:B------:R-:W-:-:S03]  /*5210*/  ULDC UR4, c[0x0][0x658] ;  /* 0x0001960000047ab9 */ /* 0x000fc60000000800 */
[--C-:B------:R-:W-:Y:S02]  /*5220*/  SHF.R.U64 R13, R15, UR4, R2.reuse ;  /* 0x000000040f0d7c19 */ /* 0x100fe40008001202 */
[----:B------:R-:W-:-:S03]  /*5230*/  SHF.R.U32.HI R19, RZ, UR4, R2 ;  /* 0x00000004ff137c19 */ /* 0x000fc60008011602 */
[----:B------:R-:W-:Y:S02]  /*5240*/  IMAD.MOV.U32 R2, RZ, RZ, R13 ;  /* 0x000000ffff027224 */ /* 0x000fe400078e000d */
[----:B------:R-:W-:Y:S01]  /*5250*/  IMAD.MOV.U32 R3, RZ, RZ, R19 ;  /* 0x000000ffff037224 */ /* 0x000fe200078e0013 */
[----:B-1----:R-:W-:Y:S06]  /*5260*/  @!P1 BRA `(.L_x_110) ;  /* 0x0000000000289947 */ /* 0x002fec0003800000 */
        /* <DEDUP_REMOVED lines=10> */
.L_x_110:
[----:B------:R-:W1:Y:S01]  /*5310*/  LDC R4, c[0x0][0x65c] ;  /* 0x00019700ff047b82 */ /* 0x000e620000000800 */
[----:B------:R-:W-:Y:S01]  /*5320*/  ULDC UR4, c[0x0][0x648] ;  /* 0x0001920000047ab9 */ /* 0x000fe20000000800 */
[----:B------:R-:W-:Y:S01]  /*5330*/  LOP3.LUT R15, R15, UR16, RZ, 0xc0, !PT ;  /* 0x000000100f0f7c12 */ /* 0x000fe2000f8ec0ff */
[----:B--2---:R-:W-:Y:S01]  /*5340*/  IMAD.MOV R20, RZ, RZ, -R20 ;  /* 0x000000ffff147224 */ /* 0x004fe200078e0a14 */
[----:B------:R-:W-:Y:S01]  /*5350*/  SHF.R.U64 R2, R2, UR4, R3 ;  /* 0x0000000402027c19 */ /* 0x000fe20008001203 */
[----:B------:R-:W-:Y:S01]  /*5360*/  ULDC UR4, c[0x0][0x638] ;  /* 0x00018e0000047ab9 */ /* 0x000fe20000000800 */
[----:B------:R-:W-:Y:S01]  /*5370*/  LOP3.LUT R12, R12, UR15, RZ, 0xc0, !PT ;  /* 0x0000000f0c0c7c12 */ /* 0x000fe2000f8ec0ff */
[----:B------:R-:W-:Y:S01]  /*5380*/  ULDC UR5, c[0x0][0x610] ;  /* 0x0001840000057ab9 */ /* 0x000fe20000000800 */
[----:B------:R-:W-:Y:S01]  /*5390*/  IMAD.MOV.U32 R3, RZ, RZ, 0x1 ;  /* 0x00000001ff037424 */ /* 0x000fe200078e00ff */
[----:B-1----:R-:W-:Y:S01]  /*53a0*/  ISETP.NE.AND P1, PT, R4, 0x1, PT ;  /* 0x000000010400780c */ /* 0x002fe20003f25270 */
[----:B------:R-:W-:-:S02]  /*53b0*/  IMAD.MOV R4, RZ, RZ, -R2 ;  /* 0x000000ffff047224 */ /* 0x000fc400078e0a02 */
[----:B------:R-:W-:Y:S02]  /*53c0*/  IMAD R2, R2, UR17, R15 ;  /* 0x0000001102027c24 */ /* 0x000fe4000f8e020f */
[----:B------:R-:W-:Y:S01]  /*53d0*/  IMAD R13, R4, UR4, R13 ;  /* 0x00000004040d7c24 */ /* 0x000fe2000f8e020d */
[----:B------:R-:W-:-:S07]  /*53e0*/  ULDC UR4, c[0x0][0x600] ;  /* 0x0001800000047ab9 */ /* 0x000fce0000000800 */
[----:B0-----:R-:W-:-:S04]  /*53f0*/  @P1 IMAD R11, R14, R20, R9 ;  /* 0x000000140e0b1224 */ /* 0x001fc800078e0209 */
[----:B------:R-:W-:Y:S02]  /*5400*/  IMAD R11, R2, UR5, R11 ;  /* 0x00000005020b7c24 */ /* 0x000fe4000f8e020b */
[----:B------:R-:W-:-:S05]  /*5410*/  IMAD R2, R13, UR4, R12 ;  /* 0x000000040d027c24 */ /* 0x000fca000f8e020c */
[----:B------:R-:W-:Y:S02]  /*5420*/  SEL R22, R2, R11, !P1 ;  /* 0x0000000b02167207 */ /* 0x000fe40004800000 */
[----:B------:R-:W-:Y:S01]  /*5430*/  SEL R19, R11, R2, !P1 ;  /* 0x000000020b137207 */ /* 0x000fe20004800000 */
[----:B------:R-:W-:-:S07]  /*5440*/  IMAD.MOV.U32 R2, RZ, RZ, R10 ;  /* 0x000000ffff027224 */ /* 0x000fce00078e000a */
.L_x_108:
[----:B------:R-:W-:Y:S05]  /*5450*/  BSYNC B1 ;  /* 0x0000000000017941 */ /* 0x000fea0003800000 */
.L_x_107:
[----:B------:R-:W-:-:S13]  /*5460*/  LOP3.LUT P1, RZ, R3, 0xff, RZ, 0xc0, !PT ;  /* 0x000000ff03ff7812 */ /* 0x000fda000782c0ff */
[----:B------:R-:W-:Y:S05]  /*5470*/  @P1 BRA `(.L_x_111) ;  /* 0xfffffff400381947 */ /* 0x000fea000383ffff */
[----:B------:R-:W-:Y:S05]  /*5480*/  BSYNC B0 ;  /* 0x0000000000007941 */ /* 0x000fea0003800000 */
.L_x_99:
[----:B------:R-:W-:-:S03]  /*5490*/  UMOV UR4, 0xffffffff ;  /* 0xffffffff00047882 */ /* 0x000fc60000000000 */
[----:B------:R-:W-:Y:S05]  /*54a0*/  BRA.DIV UR4, `(.L_x_112) ;  /* 0x0000000604647947 */ /* 0x000fea000b800000 */
[----:B------:R-:W-:-:S13]  /*54b0*/  ELECT P6, URZ, PT ;  /* 0x00000000003f782f */ /* 0x000fda00038c0000 */
.L_x_129:
[----:B------:R-:W-:Y:S04]  /*54c0*/  BSSY B0, `(.L_x_113) ;  /* 0x0000034000007945 */ /* 0x000fe80003800000 */
[----:B------:R-:W-:Y:S05]  /*54d0*/  @!P6 BRA `(.L_x_114) ;  /* 0x0000000000c8e947 */ /* 0x000fea0003800000 */
[----:B------:R-:W-:-:S04]  /*54e0*/  LOP3.LUT R16, R16, 0x2, RZ, 0xfc, !PT ;  /* 0x0000000210107812 */ /* 0x000fc800078efcff */
[----:B------:R-:W-:-:S13]  /*54f0*/  ISETP.NE.AND P0, PT, R16, 0x3, PT ;  /* 0x000000031000780c */ /* 0x000fda0003f05270 */
[----:B------:R-:W-:Y:S05]  /*5500*/  @!P0 BRA `(.L_x_115) ;  /* 0x0000000000048947 */ /* 0x000fea0003800000 */
[----:B------:R-:W-:Y:S01]  /*5510*/  BPT.TRAP 0x1 ;  /* 0x000000040000795c */ /* 0x000fe20000300000 */
.L_x_115:
[----:B------:R-:W0:Y:S01]  /*5520*/  S2R R3, SR_CgaCtaId ;  /* 0x0000000000037919 */ /* 0x000e220000008800 */
[----:B------:R-:W-:Y:S02]  /*5530*/  MOV R2, 0x400 ;  /* 0x0000040000027802 */ /* 0x000fe40000000f00 */
[----:B------:R-:W-:Y:S02]  /*5540*/  SHF.L.U32 R4, R0, 0x1f, RZ ;  /* 0x0000001f00047819 */ /* 0x000fe400000006ff */
[----:B0-----:R-:W-:-:S05]  /*5550*/  LEA R2, R3, R2, 0x18 ;  /* 0x0000000203027211 */ /* 0x001fca00078ec0ff */
[----:B------:R-:W-:-:S04]  /*5560*/  VIADD R2, R2, 0x28 ;  /* 0x0000002802027836 */ /* 0x000fc80000000000 */
[C---:B------:R-:W-:Y:S02]  /*5570*/  IMAD R9, R7.reuse, 0x8, R2 ;  /* 0x0000000807097824 */ /* 0x040fe400078e0202 */
[----:B------:R-:W-:Y:S02]  /*5580*/  VIADD R7, R7, 0x1 ;  /* 0x0000000107077836 */ /* 0x000fe40000000000 */
[----:B------:R-:W0:Y:S03]  /*5590*/  SYNCS.PHASECHK.TRANS64.TRYWAIT P0, [R9+URZ], R4 ;  /* 0x00000004090075a7 */ /* 0x000e26000800017f */
[----:B------:R-:W-:-:S04]  /*55a0*/  ISETP.NE.AND P1, PT, R7, 0x5, PT ;  /* 0x000000050700780c */ /* 0x000fc80003f25270 */
[----:B------:R-:W-:Y:S02]  /*55b0*/  SEL R3, RZ, 0x1, P1 ;  /* 0x00000001ff037807 */ /* 0x000fe40000800000 */
[----:B------:R-:W-:Y:S02]  /*55c0*/  SEL R7, R7, RZ, P1 ;  /* 0x000000ff07077207 */ /* 0x000fe40000800000 */
[----:B------:R-:W-:-:S03]  /*55d0*/  LOP3.LUT R6, R0, R3, RZ, 0x3c, !PT ;  /* 0x0000000300067212 */ /* 0x000fc600078e3cff */
[----:B------:R-:W-:Y:S01]  /*55e0*/  IMAD R8, R7, 0x8, R2 ;  /* 0x0000000807087824 */ /* 0x000fe200078e0202 */
[----:B------:R-:W-:Y:S01]  /*55f0*/  SHF.L.U32 R5, R6, 0x1f, RZ ;  /* 0x0000001f06057819 */ /* 0x000fe200000006ff */
[----:B0-----:R-:W-:Y:S06]  /*5600*/  @!P0 BRA `(.L_x_116) ;  /* 0x00000004002c8947 */ /* 0x001fec0003800000 */
.L_x_130:
[----:B------:R-:W1:Y:S01]  /*5610*/  SYNCS.PHASECHK.TRANS64.TRYWAIT P0, [R8+URZ], R5 ;  /* 0x00000005080075a7 */ /* 0x000e62000800017f */
[----:B------:R-:W-:-:S05]  /*5620*/  VIADD R0, R7, 0x1 ;  /* 0x0000000107007836 */ /* 0x000fca0000000000 */
[----:B------:R-:W-:-:S04]  /*5630*/  ISETP.NE.AND P1, PT, R0, 0x5, PT ;  /* 0x000000050000780c */ /* 0x000fc80003f25270 */
[----:B------:R-:W-:Y:S02]  /*5640*/  SEL R3, RZ, 0x1, P1 ;  /* 0x00000001ff037807 */ /* 0x000fe40000800000 */
[----:B------:R-:W-:Y:S02]  /*5650*/  SEL R7, R0, RZ, P1 ;  /* 0x000000ff00077207 */ /* 0x000fe40000800000 */
[----:B------:R-:W-:-:S03]  /*5660*/  LOP3.LUT R6, R6, R3, RZ, 0x3c, !PT ;  /* 0x0000000306067212 */ /* 0x000fc600078e3cff */
[----:B0-----:R-:W-:Y:S01]  /*5670*/  IMAD R9, R7, 0x8, R2 ;  /* 0x0000000807097824 */ /* 0x001fe200078e0202 */
[----:B------:R-:W-:Y:S01]  /*5680*/  SHF.L.U32 R4, R6, 0x1f, RZ ;  /* 0x0000001f06047819 */ /* 0x000fe200000006ff */
[----:B-1----:R-:W-:Y:S06]  /*5690*/  @!P0 BRA `(.L_x_117) ;  /* 0x00000004001c8947 */ /* 0x002fec0003800000 */
.L_x_131:
[----:B------:R-:W1:Y:S01]  /*56a0*/  SYNCS.PHASECHK.TRANS64.TRYWAIT P0, [R9+URZ], R4 ;  /* 0x00000004090075a7 */ /* 0x000e62000800017f */
[----:B------:R-:W-:-:S05]  /*56b0*/  VIADD R0, R7, 0x1 ;  /* 0x0000000107007836 */ /* 0x000fca0000000000 */
[----:B------:R-:W-:-:S04]  /*56c0*/  ISETP.NE.AND P1, PT, R0, 0x5, PT ;  /* 0x000000050000780c */ /* 0x000fc80003f25270 */
[----:B------:R-:W-:Y:S02]  /*56d0*/  SEL R3, RZ, 0x1, P1 ;  /* 0x00000001ff037807 */ /* 0x000fe40000800000 */
[----:B------:R-:W-:Y:S02]  /*56e0*/  SEL R7, R0, RZ, P1 ;  /* 0x000000ff00077207 */ /* 0x000fe40000800000 */
[----:B------:R-:W-:-:S03]  /*56f0*/  LOP3.LUT R11, R6, R3, RZ, 0x3c, !PT ;  /* 0x00000003060b7212 */ /* 0x000fc600078e3cff */
[----:B------:R-:W-:Y:S01]  /*5700*/  IMAD R6, R7, 0x8, R2 ;  /* 0x0000000807067824 */ /* 0x000fe200078e0202 */
[----:B0-----:R-:W-:Y:S01]  /*5710*/  SHF.L.U32 R5, R11, 0x1f, RZ ;  /* 0x0000001f0b057819 */ /* 0x001fe200000006ff */
[----:B-1----:R-:W-:Y:S06]  /*5720*/  @!P0 BRA `(.L_x_118) ;  /* 0x00000004000c8947 */ /* 0x002fec0003800000 */
.L_x_132:
[----:B------:R-:W1:Y:S01]  /*5730*/  SYNCS.PHASECHK.TRANS64.TRYWAIT P0, [R6+URZ], R5 ;  /* 0x00000005060075a7 */ /* 0x000e62000800017f */
[----:B------:R-:W-:-:S05]  /*5740*/  VIADD R0, R7, 0x1 ;  /* 0x0000000107007836 */ /* 0x000fca0000000000 */
[----:B------:R-:W-:-:S04]  /*5750*/  ISETP.NE.AND P1, PT, R0, 0x5, PT ;  /* 0x000000050000780c */ /* 0x000fc80003f25270 */
[----:B0-----:R-:W-:Y:S02]  /*5760*/  SEL R4, RZ, 0x1, P1 ;  /* 0x00000001ff047807 */ /* 0x001fe40000800000 */
[----:B------:R-:W-:Y:S02]  /*5770*/  SEL R3, R0, RZ, P1 ;  /* 0x000000ff00037207 */ /* 0x000fe40000800000 */
[----:B------:R-:W-:Y:S01]  /*5780*/  LOP3.LUT R0, R11, R4, RZ, 0x3c, !PT ;  /* 0x000000040b007212 */ /* 0x000fe200078e3cff */
[----:B-1----:R-:W-:Y:S06]  /*5790*/  @!P0 BRA `(.L_x_119) ;  /* 0x0000000400048947 */ /* 0x002fec0003800000 */
.L_x_133:
[----:B------:R-:W-:Y:S01]  /*57a0*/  IMAD R3, R3, 0x8, R2 ;  /* 0x0000000803037824 */ /* 0x000fe200078e0202 */
[----:B------:R-:W-:-:S07]  /*57b0*/  SHF.L.U32 R0, R0, 0x1f, RZ ;  /* 0x0000001f00007819 */ /* 0x000fce00000006ff */
.L_x_120:
[----:B-1----:R1:W2:Y:S02]  /*57c0*/  SYNCS.PHASECHK.TRANS64.TRYWAIT P0, [R3+URZ], R0 ;  /* 0x00000000030075a7 */ /* 0x0022a4000800017f */
[----:B--2---:R-:W-:Y:S05]  /*57d0*/  @!P0 NANOSLEEP.SYNCS 0x989680 ;  /* 0x009896800000895d */ /* 0x004fea0003900000 */
[----:B------:R-:W2:Y:S02]  /*57e0*/  @!P0 SYNCS.PHASECHK.TRANS64 P0, [R3+URZ], R0 ;  /* 0x00000000030085a7 */ /* 0x000ea4000800007f */
[----:B--2---:R-:W-:Y:S05]  /*57f0*/  @!P0 BRA `(.L_x_120) ;  /* 0xfffffffc00f08947 */ /* 0x004fea000383ffff */
.L_x_114:
[----:B------:R-:W-:Y:S05]  /*5800*/  BSYNC B0 ;  /* 0x0000000000007941 */ /* 0x000fea0003800000 */
.L_x_113:
[----:B------:R-:W-:Y:S05]  /*5810*/  EXIT ;  /* 0x000000000000794d */ /* 0x000fea0003800000 */
.L_x_15:
[----:B-1----:R1:W2:Y:S02]  /*5820*/  SYNCS.PHASECHK.TRANS64.TRYWAIT P0, [R63+URZ], R0 ;  /* 0x000000003f0075a7 */ /* 0x0022a4000800017f */
[----:B--2---:R-:W-:Y:S05]  /*5830*/  @!P0 NANOSLEEP.SYNCS 0x989680 ;  /* 0x009896800000895d */ /* 0x004fea0003900000 */
[----:B------:R-:W2:Y:S02]  /*5840*/  @!P0 SYNCS.PHASECHK.TRANS64 P0, [R63+URZ], R0 ;  /* 0x000000003f0085a7 */ /* 0x000ea4000800007f */
[----:B--2---:R-:W-:Y:S05]  /*5850*/  @!P0 BRA `(.L_x_15) ;  /* 0xfffffffc00f08947 */ /* 0x004fea000383ffff */
[----:B------:R-:W-:Y:S05]  /*5860*/  BRA `(.L_x_121) ;  /* 0xffffffbc002c7947 */ /* 0x000fea000383ffff */
.L_x_20:
[----:B--2---:R2:W3:Y:S02]  /*5870*/  SYNCS.PHASECHK.TRANS64.TRYWAIT P1, [R3+URZ], R0 ;  /* 0x00000000030075a7 */ /* 0x0044e4000802017f */
[----:B---3--:R-:W-:Y:S05]  /*5880*/  @!P1 NANOSLEEP.SYNCS 0x989680 ;  /* 0x009896800000995d */ /* 0x008fea0003900000 */
[----:B------:R-:W3:Y:S02]  /*5890*/  @!P1 SYNCS.PHASECHK.TRANS64 P1, [R3+URZ], R0 ;  /* 0x00000000030095a7 */ /* 0x000ee4000802007f */
[----:B---3--:R-:W-:Y:S05]  /*58a0*/  @!P1 BRA `(.L_x_20) ;  /* 0xfffffffc00f09947 */ /* 0x008fea000383ffff */
[----:B------:R-:W-:Y:S05]  /*58b0*/  BRA `(.L_x_19) ;  /* 0xffffffbc00907947 */ /* 0x000fea000383ffff */
.L_x_25:
[----:B--2---:R-:W-:-:S04]  /*58c0*/  IMAD.U32 R4, RZ, RZ, UR4 ;  /* 0x00000004ff047e24 */ /* 0x004fc8000f8e00ff */
[----:B------:R2:W3:Y:S03]  /*58d0*/  SYNCS.PHASECHK.TRANS64.TRYWAIT P1, [R4+URZ], R3 ;  /* 0x00000003040075a7 */ /* 0x0004e6000802017f */
[----:B---3--:R-:W-:Y:S05]  /*58e0*/  @!P1 NANOSLEEP.SYNCS 0x989680 ;  /* 0x009896800000995d */ /* 0x008fea0003900000 */
[----:B------:R-:W3:Y:S02]  /*58f0*/  @!P1 SYNCS.PHASECHK.TRANS64 P1, [R4+URZ], R3 ;  /* 0x00000003040095a7 */ /* 0x000ee4000802007f */
[----:B---3--:R-:W-:Y:S05]  /*5900*/  @!P1 BRA `(.L_x_25) ;  /* 0xfffffffc00ec9947 */ /* 0x008fea000383ffff */
[----:B------:R-:W-:Y:S05]  /*5910*/  BRA `(.L_x_24) ;  /* 0xffffffc000087947 */ /* 0x000fea000383ffff */
.L_x_31:
[----:B---3--:R3:W4:Y:S02]  /*5920*/  SYNCS.PHASECHK.TRANS64.TRYWAIT P0, [R63+URZ+0x10], R0 ;  /* 0x000010003f0075a7 */ /* 0x008724000800017f */
[----:B----4-:R-:W-:Y:S05]  /*5930*/  @!P0 NANOSLEEP.SYNCS 0x989680 ;  /* 0x009896800000895d */ /* 0x010fea0003900000 */
[----:B------:R-:W4:Y:S02]  /*5940*/  @!P0 SYNCS.PHASECHK.TRANS64 P0, [R63+URZ+0x10], R0 ;  /* 0x000010003f0085a7 */ /* 0x000f24000800007f */
[----:B----4-:R-:W-:Y:S05]  /*5950*/  @!P0 BRA `(.L_x_31) ;  /* 0xfffffffc00f08947 */ /* 0x010fea000383ffff */
[----:B------:R-:W-:Y:S05]  /*5960*/  BRA `(.L_x_122) ;  /* 0xffffffc400007947 */ /* 0x000fea000383ffff */
.L_x_100:
[----:B------:R-:W-:Y:S01]  /*5970*/  BSSY B1, `(.L_x_123) ;  /* 0x0000006000017945 */ /* 0x000fe20003800000 */
[----:B------:R-:W-:-:S07]  /*5980*/  IMAD.MOV.U32 R15, RZ, RZ, -0x1 ;  /* 0xffffffffff0f7424 */ /* 0x000fce00078e00ff */
[----:B-----5:R-:W-:Y:S05]  /*5990*/  WARPSYNC.COLLECTIVE R15, `(.L_x_124) ;  /* 0x000000000f0c7348 */ /* 0x020fea0003c00000 */
[----:B------:R-:W-:Y:S02]  /*59a0*/  ELECT P6, UR62, PT ;  /* 0x00000000003e782f */ /* 0x000fe400038c0000 */
[----:B------:R-:W-:Y:S01]  /*59b0*/  MOV R14, UR62 ;  /* 0x0000003e000e7c02 */ /* 0x000fe20008000f00 */
[----:B-----5:R-:W-:Y:S10]  /*59c0*/  ENDCOLLECTIVE ;  /* 0x000000000000791b */ /* 0x020ff40003800000 */
.L_x_124:
[----:B------:R-:W-:Y:S05]  /*59d0*/  BSYNC B1 ;  /* 0x0000000000017941 */ /* 0x000fea0003800000 */
.L_x_123:
[----:B------:R-:W-:Y:S05]  /*59e0*/  BRA `(.L_x_125) ;  /* 0xffffffec00e87947 */ /* 0x000fea000383ffff */
.L_x_103:
[----:B0-----:R0:W1:Y:S02]  /*59f0*/  SYNCS.PHASECHK.TRANS64.TRYWAIT P1, [R10+URZ+0x28], R5 ;  /* 0x000028050a0075a7 */ /* 0x001064000802017f */
[----:B-1----:R-:W-:Y:S05]  /*5a00*/  @!P1 NANOSLEEP.SYNCS 0x989680 ;  /* 0x009896800000995d */ /* 0x002fea0003900000 */
[----:B------:R-:W1:Y:S02]  /*5a10*/  @!P1 SYNCS.PHASECHK.TRANS64 P1, [R10+URZ+0x28], R5 ;  /* 0x000028050a0095a7 */ /* 0x000e64000802007f */
[----:B-1----:R-:W-:Y:S05]  /*5a20*/  @!P1 BRA `(.L_x_103) ;  /* 0xfffffffc00f09947 */ /* 0x002fea000383ffff */
[----:B------:R-:W-:Y:S05]  /*5a30*/  BRA `(.L_x_126) ;  /* 0xfffffff0001c7947 */ /* 0x000fea000383ffff */
.L_x_112:
[----:B------:R-:W-:Y:S01]  /*5a40*/  BSSY B0, `(.L_x_127) ;  /* 0x0000006000007945 */ /* 0x000fe20003800000 */
[----:B------:R-:W-:-:S07]  /*5a50*/  IMAD.MOV.U32 R15, RZ, RZ, -0x1 ;  /* 0xffffffffff0f7424 */ /* 0x000fce00078e00ff */
[----:B-----5:R-:W-:Y:S05]  /*5a60*/  WARPSYNC.COLLECTIVE R15, `(.L_x_128) ;  /* 0x000000000f0c7348 */ /* 0x020fea0003c00000 */
[----:B------:R-:W-:Y:S02]  /*5a70*/  ELECT P6, UR62, PT ;  /* 0x00000000003e782f */ /* 0x000fe400038c0000 */
[----:B------:R-:W-:Y:S01]  /*5a80*/  MOV R14, UR62 ;  /* 0x0000003e000e7c02 */ /* 0x000fe20008000f00 */
[----:B-----5:R-:W-:Y:S10]  /*5a90*/  ENDCOLLECTIVE ;  /* 0x000000000000791b */ /* 0x020ff40003800000 */
.L_x_128:
[----:B------:R-:W-:Y:S05]  /*5aa0*/  BSYNC B0 ;  /* 0x0000000000007941 */ /* 0x000fea0003800000 */
.L_x_127:
[----:B------:R-:W-:Y:S05]  /*5ab0*/  BRA `(.L_x_129) ;  /* 0xfffffff800807947 */ /* 0x000fea000383ffff */
.L_x_116:
[----:B0-----:R0:W1:Y:S02]  /*5ac0*/  SYNCS.PHASECHK.TRANS64.TRYWAIT P0, [R9+URZ], R4 ;  /* 0x00000004090075a7 */ /* 0x001064000800017f */
[----:B-1----:R-:W-:Y:S05]  /*5ad0*/  @!P0 NANOSLEEP.SYNCS 0x989680 ;  /* 0x009896800000895d */ /* 0x002fea0003900000 */
[----:B------:R-:W1:Y:S02]  /*5ae0*/  @!P0 SYNCS.PHASECHK.TRANS64 P0, [R9+URZ], R4 ;  /* 0x00000004090085a7 */ /* 0x000e64000800007f */
[----:B-1----:R-:W-:Y:S05]  /*5af0*/  @!P0 BRA `(.L_x_116) ;  /* 0xfffffffc00f08947 */ /* 0x002fea000383ffff */
[----:B------:R-:W-:Y:S05]  /*5b00*/  BRA `(.L_x_130) ;  /* 0xfffffff800c07947 */ /* 0x000fea000383ffff */
.L_x_117:
[----:B0-----:R0:W1:Y:S02]  /*5b10*/  SYNCS.PHASECHK.TRANS64.TRYWAIT P0, [R8+URZ], R5 ;  /* 0x00000005080075a7 */ /* 0x001064000800017f */
[----:B-1----:R-:W-:Y:S05]  /*5b20*/  @!P0 NANOSLEEP.SYNCS 0x989680 ;  /* 0x009896800000895d */ /* 0x002fea0003900000 */
[----:B------:R-:W1:Y:S02]  /*5b30*/  @!P0 SYNCS.PHASECHK.TRANS64 P0, [R8+URZ], R5 ;  /* 0x00000005080085a7 */ /* 0x000e64000800007f */
[----:B-1----:R-:W-:Y:S05]  /*5b40*/  @!P0 BRA `(.L_x_117) ;  /* 0xfffffffc00f08947 */ /* 0x002fea000383ffff */
[----:B------:R-:W-:Y:S05]  /*5b50*/  BRA `(.L_x_131) ;  /* 0xfffffff800d07947 */ /* 0x000fea000383ffff */
.L_x_118:
[----:B0-----:R0:W1:Y:S02]  /*5b60*/  SYNCS.PHASECHK.TRANS64.TRYWAIT P0, [R9+URZ], R4 ;  /* 0x00000004090075a7 */ /* 0x001064000800017f */
[----:B-1----:R-:W-:Y:S05]  /*5b70*/  @!P0 NANOSLEEP.SYNCS 0x989680 ;  /* 0x009896800000895d */ /* 0x002fea0003900000 */
[----:B------:R-:W1:Y:S02]  /*5b80*/  @!P0 SYNCS.PHASECHK.TRANS64 P0, [R9+URZ], R4 ;  /* 0x00000004090085a7 */ /* 0x000e64000800007f */
[----:B-1----:R-:W-:Y:S05]  /*5b90*/  @!P0 BRA `(.L_x_118) ;  /* 0xfffffffc00f08947 */ /* 0x002fea000383ffff */
[----:B------:R-:W-:Y:S05]  /*5ba0*/  BRA `(.L_x_132) ;  /* 0xfffffff800e07947 */ /* 0x000fea000383ffff */
.L_x_119:
[----:B0-----:R0:W1:Y:S02]  /*5bb0*/  SYNCS.PHASECHK.TRANS64.TRYWAIT P0, [R6+URZ], R5 ;  /* 0x00000005060075a7 */ /* 0x001064000800017f */
[----:B-1----:R-:W-:Y:S05]  /*5bc0*/  @!P0 NANOSLEEP.SYNCS 0x989680 ;  /* 0x009896800000895d */ /* 0x002fea0003900000 */
[----:B------:R-:W1:Y:S02]  /*5bd0*/  @!P0 SYNCS.PHASECHK.TRANS64 P0, [R6+URZ], R5 ;  /* 0x00000005060085a7 */ /* 0x000e64000800007f */
[----:B-1----:R-:W-:Y:S05]  /*5be0*/  @!P0 BRA `(.L_x_119) ;  /* 0xfffffffc00f08947 */ /* 0x002fea000383ffff */
[----:B------:R-:W-:Y:S05]  /*5bf0*/  BRA `(.L_x_133) ;  /* 0xfffffff800e87947 */ /* 0x000fea000383ffff */
.L_x_134:
[----:B------:R-:W-:-:S00]  /*5c00*/  BRA `(.L_x_134) ;  /* 0xfffffffc00fc7947 */ /* 0x000fc0000383ffff */
[----:B------:R-:W-:-:S00]  /*5c10*/  NOP ;  /* 0x0000000000007918 */ /* 0x000fc00000000000 */
        /* <DEDUP_REMOVED lines=14> */
.L_x_135:


//--------------------- .nv.global.init           --------------------------
	.section	.nv.global.init,"aw",@progbits
.nv.global.init:
	.type		$str$22,@object
	.size		$str$22,($str$23 - $str$22)
$str$22:
        /*0000*/ 	.byte	0x6b, 0x5f, 0x74, 0x69, 0x6c, 0x65, 0x5f, 0x63, 0x6f, 0x75, 0x6e, 0x74, 0x20, 0x3e, 0x3d, 0x20
        /*0010*/ 	.byte	0x31, 0x00
	.type		$str$23,@object
	.size		$str$23,(__unnamed_1 - $str$23)
$str$23:
        /*0012*/ 	.byte	0x2f, 0x74, 0x6d, 0x70, 0x2f, 0x63, 0x75, 0x74, 0x6c, 0x61, 0x73, 0x73, 0x5f, 0x73, 0x77, 0x65
        /*0022*/ 	.byte	0x65, 0x70, 0x5f, 0x73, 0x72, 0x63, 0x2f, 0x69, 0x6e, 0x63, 0x6c, 0x75, 0x64, 0x65, 0x2f, 0x63
        /*0032*/ 	.byte	0x75, 0x74, 0x6c, 0x61, 0x73, 0x73, 0x2f, 0x67, 0x65, 0x6d, 0x6d, 0x2f, 0x63, 0x6f, 0x6c, 0x6c
        /*0042*/ 	.byte	0x65, 0x63, 0x74, 0x69, 0x76, 0x65, 0x2f, 0x73, 0x6d, 0x39, 0x30, 0x5f, 0x6d, 0x6d, 0x61, 0x5f
        /*0052*/ 	.byte	0x74, 0x6d, 0x61, 0x5f, 0x67, 0x6d, 0x6d, 0x61, 0x5f, 0x73, 0x73, 0x5f, 0x77, 0x61, 0x72, 0x70
        /*0062*/ 	.byte	0x73, 0x70, 0x65, 0x63, 0x69, 0x61, 0x6c, 0x69, 0x7a, 0x65, 0x64, 0x2e, 0x68, 0x70, 0x70, 0x00
	.type		__unnamed_1,@object
	.size		__unnamed_1,(.L_0 - __unnamed_1)
__unnamed_1:
        /*0072*/ 	.byte	0x76, 0x6f, 0x69, 0x64, 0x20, 0x63, 0x75, 0x74, 0x6c, 0x61, 0x73, 0x73, 0x3a, 0x3a, 0x67, 0x65
        /* <DEDUP_REMOVED lines=179> */
        /*0bb2*/ 	.byte	0x74, 0x79, 0x5d, 0x00
.L_0:


//--------------------- .nv.shared._ZN7cutlass13device_kernelINS_4gemm6kernel13GemmUniversalIN4cute5tupleIJiiiiEEENS1_10collective13CollectiveMmaINS1_34MainloopSm90TmaGmmaWarpSpecializedILi5ENS5_IJNS4_1CILi1EEESB_SB_EEENS1_32KernelTmaWarpSpecializedPingpongEEENS5_IJNSA_ILi64EEESF_NSA_ILi32EEEEEENS_6half_tENS5_IJlSB_lEEESI_SJ_NS4_8TiledMMAINS4_8MMA_AtomIJNS4_4SM904GMMA25MMA_64x64x16_F32F16F16_SSILNSN_5MajorE0ELSP_0ELNSN_7ScaleInE1ELSQ_1EEEEEENS4_6LayoutISC_NS5_IJNSA_ILi0EEESU_SU_EEEEENS5_IJNS4_10UnderscoreESX_SX_EEEEENS4_13SM90_TMA_LOADENS4_14ComposedLayoutINS4_7SwizzleILi2ELi4ELi3EEENS4_18smem_ptr_flag_bitsILi16EEENST_INS5_IJNSA_ILi8EEESG_EEENS5_IJSG_SB_EEEEEEEvNS4_8identityES10_S1A_vS1B_EENS_8epilogue10collective6detail29Sm90TmaWarpSpecializedAdapterINS1E_15DefaultEpilogueISI_SJ_SJ_NS1D_6thread17LinearCombinationISI_Li1EffLNS1I_9ScaleType4KindE0ELNS_15FloatRoundStyleE2ESI_EENS1_15EpilogueDefaultEEEEEvvEEEEvNT_6ParamsE --------------------------
	.section	.nv.shared._ZN7cutlass13device_kernelINS_4gemm6kernel13GemmUniversalIN4cute5tupleIJiiiiEEENS1_10collective13CollectiveMmaINS1_34MainloopSm90TmaGmmaWarpSpecializedILi5ENS5_IJNS4_1CILi1EEESB_SB_EEENS1_32KernelTmaWarpSpecializedPingpongEEENS5_IJNSA_ILi64EEESF_NSA_ILi32EEEEEENS_6half_tENS5_IJlSB_lEEESI_SJ_NS4_8TiledMMAINS4_8MMA_AtomIJNS4_4SM904GMMA25MMA_64x64x16_F32F16F16_SSILNSN_5MajorE0ELSP_0ELNSN_7ScaleInE1ELSQ_1EEEEEENS4_6LayoutISC_NS5_IJNSA_ILi0EEESU_SU_EEEEENS5_IJNS4_10UnderscoreESX_SX_EEEEENS4_13SM90_TMA_LOADENS4_14ComposedLayoutINS4_7SwizzleILi2ELi4ELi3EEENS4_18smem_ptr_flag_bitsILi16EEENST_INS5_IJNSA_ILi8EEESG_EEENS5_IJSG_SB_EEEEEEEvNS4_8identityES10_S1A_vS1B_EENS_8epilogue10collective6detail29Sm90TmaWarpSpecializedAdapterINS1E_15DefaultEpilogueISI_SJ_SJ_NS1D_6thread17LinearCombinationISI_Li1EffLNS1I_9ScaleType4KindE0ELNS_15FloatRoundStyleE2ESI_EENS1_15EpilogueDefaultEEEEEvvEEEEvNT_6ParamsE,"aw",@nobits
	.sectionflags	@""
	.align	16
	.zero		1024


//--------------------- .nv.shared.reserved.0     --------------------------
	.section	.nv.shared.reserved.0,"aw",@nobits
	.weak		__nv_reservedSMEM_offset_0_alias
	.size		__nv_reservedSMEM_offset_0_alias, 0, 0
	.other		__nv_reservedSMEM_offset_0_alias,@"STO_CUDA_RESERVED_SHARED STV_DEFAULT"
__nv_reservedSMEM_offset_0_alias:
	.zero		0


//--------------------- .nv.global                --------------------------
	.section	.nv.global,"aw",@nobits
.nv.global:
	.type		_ZN40_INTERNAL_2adfc314_4_k_cu_498ffeb6_203834cute1_E,@object
	.size		_ZN40_INTERNAL_2adfc314_4_k_cu_498ffeb6_203834cute1_E,(_ZN40_INTERNAL_2adfc314_4_k_cu_498ffeb6_203834cuda3std3__45__cpo6cbeginE - _ZN40_INTERNAL_2adfc314_4_k_cu_498ffeb6_203834cute1_E)
_ZN40_INTERNAL_2adfc314_4_k_cu_498ffeb6_203834cute1_E:
	.zero		1
	.type		_ZN40_INTERNAL_2adfc314_4_k_cu_498ffeb6_203834cuda3std3__45__cpo6cbeginE,@object
	.size		_ZN40_INTERNAL_2adfc314_4_k_cu_498ffeb6_203834cuda3std3__45__cpo6cbeginE,(_ZN40_INTERNAL_2adfc314_4_k_cu_498ffeb6_203834cuda3std3__48in_placeE - _ZN40_INTERNAL_2adfc314_4_k_cu_498ffeb6_203834cuda3std3__45__cpo6cbeginE)
_ZN40_INTERNAL_2adfc314_4_k_cu_498ffeb6_203834cuda3std3__45__cpo6cbeginE:
	.zero		1
	.type		_ZN40_INTERNAL_2adfc314_4_k_cu_498ffeb6_203834cuda3std3__48in_placeE,@object
	.size		_ZN40_INTERNAL_2adfc314_4_k_cu_498ffeb6_203834cuda3std3__48in_placeE,(_ZN40_INTERNAL_2adfc314_4_k_cu_498ffeb6_203834cuda3std6ranges3__45__cpo9iter_moveE - _ZN40_INTERNAL_2adfc314_4_k_cu_498ffeb6_203834cuda3std3__48in_placeE)
_ZN40_INTERNAL_2adfc314_4_k_cu_498ffeb6_203834cuda3std3__48in_placeE:
	.zero		1
	.type		_ZN40_INTERNAL_2adfc314_4_k_cu_498ffeb6_203834cuda3std6ranges3__45__cpo9iter_moveE,@object
	.size		_ZN40_INTERNAL_2adfc314_4_k_cu_498ffeb6_203834cuda3std6ranges3__45__cpo9iter_moveE,(_ZN40_INTERNAL_2adfc314_4_k_cu_498ffeb6_203834cuda3std3__45__cpo5beginE - _ZN40_INTERNAL_2adfc314_4_k_cu_498ffeb6_203834cuda3std6ranges3__45__cpo9iter_moveE)
_ZN40_INTERNAL_2adfc314_4_k_cu_498ffeb6_203834cuda3std6ranges3__45__cpo9iter_moveE:
	.zero		1
	.type		_ZN40_INTERNAL_2adfc314_4_k_cu_498ffeb6_203834cuda3std3__45__cpo5beginE,@object
	.size		_ZN40_INTERNAL_2adfc314_4_k_cu_498ffeb6_203834cuda3std3__45__cpo5beginE,(_ZN40_INTERNAL_2adfc314_4_k_cu_498ffeb6_203834cuda3std3__442_GLOBAL__N__2adfc314_4_k_cu_498ffeb6_203836ignoreE - _ZN40_INTERNAL_2adfc314_4_k_cu_498ffeb6_203834cuda3std3__45__cpo5beginE)
_ZN40_INTERNAL_2adfc314_4_k_cu_498ffeb6_203834cuda3std3__45__cpo5beginE:
	.zero		1
	.type		_ZN40_INTERNAL_2adfc314_4_k_cu_498ffeb6_203834cuda3std3__442_GLOBAL__N__2adfc314_4_k_cu_498ffeb6_203836ignoreE,@object
	.size		_ZN40_INTERNAL_2adfc314_4_k_cu_498ffeb6_203834cuda3std3__442_GLOBAL__N__2adfc314_4_k_cu_498ffeb6_203836ignoreE,(_ZN40_INTERNAL_2adfc314_4_k_cu_498ffeb6_203834cute7productE - _ZN40_INTERNAL_2adfc314_4_k_cu_498ffeb6_203834cuda3std3__442_GLOBAL__N__2adfc314_4_k_cu_498ffeb6_203836ignoreE)
_ZN40_INTERNAL_2adfc314_4_k_cu_498ffeb6_203834cuda3std3__442_GLOBAL__N__2adfc314_4_k_cu_498ffeb6_203836ignoreE:
	.zero		1
	.type		_ZN40_INTERNAL_2adfc314_4_k_cu_498ffeb6_203834cute7productE,@object
	.size		_ZN40_INTERNAL_2adfc314_4_k_cu_498ffeb6_203834cute7productE,(_ZN40_INTERNAL_2adfc314_4_k_cu_498ffeb6_203834cuda3std3__45__cpo3endE - _ZN40_INTERNAL_2adfc314_4_k_cu_498ffeb6_203834cute7productE)
_ZN40_INTERNAL_2adfc314_4_k_cu_498ffeb6_203834cute7productE:
	.zero		1
	.type		_ZN40_INTERNAL_2adfc314_4_k_cu_498ffeb6_203834cuda3std3__45__cpo3endE,@object
	.size		_ZN40_INTERNAL_2adfc314_4_k_cu_498ffeb6_203834cuda3std3__45__cpo3endE,(_ZN40_INTERNAL_2adfc314_4_k_cu_498ffeb6_203834cuda3std3__419piecewise_constructE - _ZN40_INTERNAL_2adfc314_4_k_cu_498ffeb6_203834cuda3std3__45__cpo3endE)
_ZN40_INTERNAL_2adfc314_4_k_cu_498ffeb6_203834cuda3std3__45__cpo3endE:
	.zero		1
	.type		_ZN40_INTERNAL_2adfc314_4_k_cu_498ffeb6_203834cuda3std3__419piecewise_constructE,@object
	.size		_ZN40_INTERNAL_2adfc314_4_k_cu_498ffeb6_203834cuda3std3__419piecewise_constructE,(_ZN40_INTERNAL_2adfc314_4_k_cu_498ffeb6_203834cuda3std3__45__cpo4cendE - _ZN40_INTERNAL_2adfc314_4_k_cu_498ffeb6_203834cuda3std3__419piecewise_constructE)
_ZN40_INTERNAL_2adfc314_4_k_cu_498ffeb6_203834cuda3std3__419piecewise_constructE:
	.zero		1
	.type		_ZN40_INTERNAL_2adfc314_4_k_cu_498ffeb6_203834cuda3std3__45__cpo4cendE,@object
	.size		_ZN40_INTERNAL_2adfc314_4_k_cu_498ffeb6_203834cuda3std3__45__cpo4cendE,(_ZN40_INTERNAL_2adfc314_4_k_cu_498ffeb6_203834cuda3std6ranges3__45__cpo4swapE - _ZN40_INTERNAL_2adfc314_4_k_cu_498ffeb6_203834cuda3std3__45__cpo4cendE)
_ZN40_INTERNAL_2adfc314_4_k_cu_498ffeb6_203834cuda3std3__45__cpo4cendE:
	.zero		1
	.type		_ZN40_INTERNAL_2adfc314_4_k_cu_498ffeb6_203834cuda3std6ranges3__45__cpo4swapE,@object
	.size		_ZN40_INTERNAL_2adfc314_4_k_cu_498ffeb6_203834cuda3std6ranges3__45__cpo4swapE,(.L_8 - _ZN40_INTERNAL_2adfc314_4_k_cu_498ffeb6_203834cuda3std6ranges3__45__cpo4swapE)
_ZN40_INTERNAL_2adfc314_4_k_cu_498ffeb6_203834cuda3std6ranges3__45__cpo4swapE:
	.zero		1
.L_8:


//--------------------- .nv.constant0._ZN7cutlass13device_kernelINS_4gemm6kernel13GemmUniversalIN4cute5tupleIJiiiiEEENS1_10collective13CollectiveMmaINS1_34MainloopSm90TmaGmmaWarpSpecializedILi5ENS5_IJNS4_1CILi1EEESB_SB_EEENS1_32KernelTmaWarpSpecializedPingpongEEENS5_IJNSA_ILi64EEESF_NSA_ILi32EEEEEENS_6half_tENS5_IJlSB_lEEESI_SJ_NS4_8TiledMMAINS4_8MMA_AtomIJNS4_4SM904GMMA25MMA_64x64x16_F32F16F16_SSILNSN_5MajorE0ELSP_0ELNSN_7ScaleInE1ELSQ_1EEEEEENS4_6LayoutISC_NS5_IJNSA_ILi0EEESU_SU_EEEEENS5_IJNS4_10UnderscoreESX_SX_EEEEENS4_13SM90_TMA_LOADENS4_14ComposedLayoutINS4_7SwizzleILi2ELi4ELi3EEENS4_18smem_ptr_flag_bitsILi16EEENST_INS5_IJNSA_ILi8EEESG_EEENS5_IJSG_SB_EEEEEEEvNS4_8identityES10_S1A_vS1B_EENS_8epilogue10collective6detail29Sm90TmaWarpSpecializedAdapterINS1E_15DefaultEpilogueISI_SJ_SJ_NS1D_6thread17LinearCombinationISI_Li1EffLNS1I_9ScaleType4KindE0ELNS_15FloatRoundStyleE2ESI_EENS1_15EpilogueDefaultEEEEEvvEEEEvNT_6ParamsE --------------------------
	.section	.nv.constant0._ZN7cutlass13device_kernelINS_4gemm6kernel13GemmUniversalIN4cute5tupleIJiiiiEEENS1_10collective13CollectiveMmaINS1_34MainloopSm90TmaGmmaWarpSpecializedILi5ENS5_IJNS4_1CILi1EEESB_SB_EEENS1_32KernelTmaWarpSpecializedPingpongEEENS5_IJNSA_ILi64EEESF_NSA_ILi32EEEEEENS_6half_tENS5_IJlSB_lEEESI_SJ_NS4_8TiledMMAINS4_8MMA_AtomIJNS4_4SM904GMMA25MMA_64x64x16_F32F16F16_SSILNSN_5MajorE0ELSP_0ELNSN_7ScaleInE1ELSQ_1EEEEEENS4_6LayoutISC_NS5_IJNSA_ILi0EEESU_SU_EEEEENS5_IJNS4_10UnderscoreESX_SX_EEEEENS4_13SM90_TMA_LOADENS4_14ComposedLayoutINS4_7SwizzleILi2ELi4ELi3EEENS4_18smem_ptr_flag_bitsILi16EEENST_INS5_IJNSA_ILi8EEESG_EEENS5_IJSG_SB_EEEEEEEvNS4_8identityES10_S1A_vS1B_EENS_8epilogue10collective6detail29Sm90TmaWarpSpecializedAdapterINS1E_15DefaultEpilogueISI_SJ_SJ_NS1D_6thread17LinearCombinationISI_Li1EffLNS1I_9ScaleType4KindE0ELNS_15FloatRoundStyleE2ESI_EENS1_15EpilogueDefaultEEEEEvvEEEEvNT_6ParamsE,"a",@progbits
	.sectionflags	@""
	.align	4
.nv.constant0._ZN7cutlass13device_kernelINS_4gemm6kernel13GemmUniversalIN4cute5tupleIJiiiiEEENS1_10collective13CollectiveMmaINS1_34MainloopSm90TmaGmmaWarpSpecializedILi5ENS5_IJNS4_1CILi1EEESB_SB_EEENS1_32KernelTmaWarpSpecializedPingpongEEENS5_IJNSA_ILi64EEESF_NSA_ILi32EEEEEENS_6half_tENS5_IJlSB_lEEESI_SJ_NS4_8TiledMMAINS4_8MMA_AtomIJNS4_4SM904GMMA25MMA_64x64x16_F32F16F16_SSILNSN_5MajorE0ELSP_0ELNSN_7ScaleInE1ELSQ_1EEEEEENS4_6LayoutISC_NS5_IJNSA_ILi0EEESU_SU_EEEEENS5_IJNS4_10UnderscoreESX_SX_EEEEENS4_13SM90_TMA_LOADENS4_14ComposedLayoutINS4_7SwizzleILi2ELi4ELi3EEENS4_18smem_ptr_flag_bitsILi16EEENST_INS5_IJNSA_ILi8EEESG_EEENS5_IJSG_SB_EEEEEEEvNS4_8identityES10_S1A_vS1B_EENS_8epilogue10collective6detail29Sm90TmaWarpSpecializedAdapterINS1E_15DefaultEpilogueISI_SJ_SJ_NS1D_6thread17LinearCombinationISI_Li1EffLNS1I_9ScaleType4KindE0ELNS_15FloatRoundStyleE2ESI_EENS1_15EpilogueDefaultEEEEEvvEEEEvNT_6ParamsE:
	.zero		1664


//--------------------- SYMBOLS --------------------------

	.type		.nv.reservedSmem.offset0,@object
	.size		.nv.reservedSmem.offset0,0x4
	.type		__assertfail,@function
